	.target	sm_90a

	.elftype	@"ET_EXEC"


//--------------------- .note.nv.tkinfo           --------------------------
	.section	.note.nv.tkinfo,"",@"SHT_NOTE"
	.sectionflags	@"SHF_NOTE_NV_TKINFO"
	.tkinfo
        /*0018*/ 	.word	0x00000002
        /*0030*/ 	.string	""
        /*0030*/ 	.string	"ptxas"
        /*0030*/ 	.string	"Cuda compilation tools, release 13.0, V13.0.88"
        /*0030*/ 	.string	"Build cuda_13.0.r13.0/compiler.36424714_0"
        /*0030*/ 	.string	"-arch sm_90a -m 64 "



//--------------------- .note.nv.cuinfo           --------------------------
	.section	.note.nv.cuinfo,"",@"SHT_NOTE"
	.sectionflags	@"SHF_NOTE_NV_CUINFO"
        /*0018*/ 	.short	0x0002
        /*001a*/ 	.short	0x005a
        /*001c*/ 	.short	0x0082
	.zero		2


//--------------------- .nv.info                  --------------------------
	.section	.nv.info,"",@"SHT_CUDA_INFO"
	.align	4


	//----- nvinfo : EIATTR_REGCOUNT
	.align		4
        /*0000*/ 	.byte	0x04, 0x2f
        /*0002*/ 	.short	(.L_15 - .L_14)
	.align		4
.L_14:
        /*0004*/ 	.word	index@(_ZN7cutlass13device_kernelINS_4gemm6kernel13GemmUniversalIN4cute5tupleIJiiiiEEENS1_10collective13CollectiveMmaINS1_34MainloopSm90TmaGmmaWarpSpecializedILi32ENS5_IJNS4_1CILi1EEESB_SB_EEENS1_32KernelTmaWarpSpecializedPingpongEEENS5_IJNSA_ILi64EEENSA_ILi48EEENSA_ILi32EEEEEENS_6half_tENS5_IJlSB_lEEESJ_SK_NS4_8TiledMMAINS4_8MMA_AtomIJNS4_4SM904GMMA25MMA_64x16x16_F32F16F16_SSILNSO_5MajorE0ELSQ_0ELNSO_7ScaleInE1ELSR_1EEEEEENS4_6LayoutISC_NS5_IJNSA_ILi0EEESV_SV_EEEEENS5_IJNS4_10UnderscoreESY_SY_EEEEENS4_13SM90_TMA_LOADENS4_14ComposedLayoutINS4_7SwizzleILi2ELi4ELi3EEENS4_18smem_ptr_flag_bitsILi16EEENSU_INS5_IJNSA_ILi8EEESH_EEENS5_IJSH_SB_EEEEEEEvNS4_8identityES11_S1B_vS1C_EENS_8epilogue10collective6detail29Sm90TmaWarpSpecializedAdapterINS1F_15DefaultEpilogueISJ_SK_SK_NS1E_6thread17LinearCombinationISJ_Li1EffLNS1J_9ScaleType4KindE0ELNS_15FloatRoundStyleE2ESJ_EENS1_15EpilogueDefaultEEEEEvvEEEEvNT_6ParamsE)
        /*0008*/ 	.word	0x000000a8


	//----- nvinfo : EIATTR_FRAME_SIZE
	.align		4
.L_15:
        /*000c*/ 	.byte	0x04, 0x11
        /*000e*/ 	.short	(.L_17 - .L_16)
	.align		4
.L_16:
        /*0010*/ 	.word	index@(_ZN7cutlass13device_kernelINS_4gemm6kernel13GemmUniversalIN4cute5tupleIJiiiiEEENS1_10collective13CollectiveMmaINS1_34MainloopSm90TmaGmmaWarpSpecializedILi32ENS5_IJNS4_1CILi1EEESB_SB_EEENS1_32KernelTmaWarpSpecializedPingpongEEENS5_IJNSA_ILi64EEENSA_ILi48EEENSA_ILi32EEEEEENS_6half_tENS5_IJlSB_lEEESJ_SK_NS4_8TiledMMAINS4_8MMA_AtomIJNS4_4SM904GMMA25MMA_64x16x16_F32F16F16_SSILNSO_5MajorE0ELSQ_0ELNSO_7ScaleInE1ELSR_1EEEEEENS4_6LayoutISC_NS5_IJNSA_ILi0EEESV_SV_EEEEENS5_IJNS4_10UnderscoreESY_SY_EEEEENS4_13SM90_TMA_LOADENS4_14ComposedLayoutINS4_7SwizzleILi2ELi4ELi3EEENS4_18smem_ptr_flag_bitsILi16EEENSU_INS5_IJNSA_ILi8EEESH_EEENS5_IJSH_SB_EEEEEEEvNS4_8identityES11_S1B_vS1C_EENS_8epilogue10collective6detail29Sm90TmaWarpSpecializedAdapterINS1F_15DefaultEpilogueISJ_SK_SK_NS1E_6thread17LinearCombinationISJ_Li1EffLNS1J_9ScaleType4KindE0ELNS_15FloatRoundStyleE2ESJ_EENS1_15EpilogueDefaultEEEEEvvEEEEvNT_6ParamsE)
        /*0014*/ 	.word	0x00000000


	//----- nvinfo : EIATTR_MIN_STACK_SIZE
	.align		4
.L_17:
        /*0018*/ 	.byte	0x04, 0x12
        /*001a*/ 	.short	(.L_19 - .L_18)
	.align		4
.L_18:
        /*001c*/ 	.word	index@(_ZN7cutlass13device_kernelINS_4gemm6kernel13GemmUniversalIN4cute5tupleIJiiiiEEENS1_10collective13CollectiveMmaINS1_34MainloopSm90TmaGmmaWarpSpecializedILi32ENS5_IJNS4_1CILi1EEESB_SB_EEENS1_32KernelTmaWarpSpecializedPingpongEEENS5_IJNSA_ILi64EEENSA_ILi48EEENSA_ILi32EEEEEENS_6half_tENS5_IJlSB_lEEESJ_SK_NS4_8TiledMMAINS4_8MMA_AtomIJNS4_4SM904GMMA25MMA_64x16x16_F32F16F16_SSILNSO_5MajorE0ELSQ_0ELNSO_7ScaleInE1ELSR_1EEEEEENS4_6LayoutISC_NS5_IJNSA_ILi0EEESV_SV_EEEEENS5_IJNS4_10UnderscoreESY_SY_EEEEENS4_13SM90_TMA_LOADENS4_14ComposedLayoutINS4_7SwizzleILi2ELi4ELi3EEENS4_18smem_ptr_flag_bitsILi16EEENSU_INS5_IJNSA_ILi8EEESH_EEENS5_IJSH_SB_EEEEEEEvNS4_8identityES11_S1B_vS1C_EENS_8epilogue10collective6detail29Sm90TmaWarpSpecializedAdapterINS1F_15DefaultEpilogueISJ_SK_SK_NS1E_6thread17LinearCombinationISJ_Li1EffLNS1J_9ScaleType4KindE0ELNS_15FloatRoundStyleE2ESJ_EENS1_15EpilogueDefaultEEEEEvvEEEEvNT_6ParamsE)
        /*0020*/ 	.word	0x00000000
.L_19:


//--------------------- .nv.compat                --------------------------
	.section	.nv.compat,"",@"SHT_CUDA_COMPAT_INFO"
	.align	4
        /*0000*/ 	.byte	0x02, 0x09, 0x01, 0x00, 0x02, 0x02, 0x04, 0x00, 0x02, 0x05, 0x05, 0x00, 0x03, 0x07, 0x01, 0x01
        /*0010*/ 	.byte	0x02, 0x03, 0x01, 0x00, 0x02, 0x06, 0x01, 0x00, 0x04, 0x0b, 0x08, 0x00, 0x00, 0x00, 0x00, 0x00
        /*0020*/ 	.byte	0x00, 0x00, 0x00, 0x00


//--------------------- .nv.info._ZN7cutlass13device_kernelINS_4gemm6kernel13GemmUniversalIN4cute5tupleIJiiiiEEENS1_10collective13CollectiveMmaINS1_34MainloopSm90TmaGmmaWarpSpecializedILi32ENS5_IJNS4_1CILi1EEESB_SB_EEENS1_32KernelTmaWarpSpecializedPingpongEEENS5_IJNSA_ILi64EEENSA_ILi48EEENSA_ILi32EEEEEENS_6half_tENS5_IJlSB_lEEESJ_SK_NS4_8TiledMMAINS4_8MMA_AtomIJNS4_4SM904GMMA25MMA_64x16x16_F32F16F16_SSILNSO_5MajorE0ELSQ_0ELNSO_7ScaleInE1ELSR_1EEEEEENS4_6LayoutISC_NS5_IJNSA_ILi0EEESV_SV_EEEEENS5_IJNS4_10UnderscoreESY_SY_EEEEENS4_13SM90_TMA_LOADENS4_14ComposedLayoutINS4_7SwizzleILi2ELi4ELi3EEENS4_18smem_ptr_flag_bitsILi16EEENSU_INS5_IJNSA_ILi8EEESH_EEENS5_IJSH_SB_EEEEEEEvNS4_8identityES11_S1B_vS1C_EENS_8epilogue10collective6detail29Sm90TmaWarpSpecializedAdapterINS1F_15DefaultEpilogueISJ_SK_SK_NS1E_6thread17LinearCombinationISJ_Li1EffLNS1J_9ScaleType4KindE0ELNS_15FloatRoundStyleE2ESJ_EENS1_15EpilogueDefaultEEEEEvvEEEEvNT_6ParamsE --------------------------
	.section	.nv.info._ZN7cutlass13device_kernelINS_4gemm6kernel13GemmUniversalIN4cute5tupleIJiiiiEEENS1_10collective13CollectiveMmaINS1_34MainloopSm90TmaGmmaWarpSpecializedILi32ENS5_IJNS4_1CILi1EEESB_SB_EEENS1_32KernelTmaWarpSpecializedPingpongEEENS5_IJNSA_ILi64EEENSA_ILi48EEENSA_ILi32EEEEEENS_6half_tENS5_IJlSB_lEEESJ_SK_NS4_8TiledMMAINS4_8MMA_AtomIJNS4_4SM904GMMA25MMA_64x16x16_F32F16F16_SSILNSO_5MajorE0ELSQ_0ELNSO_7ScaleInE1ELSR_1EEEEEENS4_6LayoutISC_NS5_IJNSA_ILi0EEESV_SV_EEEEENS5_IJNS4_10UnderscoreESY_SY_EEEEENS4_13SM90_TMA_LOADENS4_14ComposedLayoutINS4_7SwizzleILi2ELi4ELi3EEENS4_18smem_ptr_flag_bitsILi16EEENSU_INS5_IJNSA_ILi8EEESH_EEENS5_IJSH_SB_EEEEEEEvNS4_8identityES11_S1B_vS1C_EENS_8epilogue10collective6detail29Sm90TmaWarpSpecializedAdapterINS1F_15DefaultEpilogueISJ_SK_SK_NS1E_6thread17LinearCombinationISJ_Li1EffLNS1J_9ScaleType4KindE0ELNS_15FloatRoundStyleE2ESJ_EENS1_15EpilogueDefaultEEEEEvvEEEEvNT_6ParamsE,"",@"SHT_CUDA_INFO"
	.sectionflags	@""
	.align	4


	//----- nvinfo : EIATTR_CUDA_API_VERSION
	.align		4
        /*0000*/ 	.byte	0x04, 0x37
        /*0002*/ 	.short	(.L_21 - .L_20)
.L_20:
        /*0004*/ 	.word	0x00000082


	//----- nvinfo : EIATTR_KPARAM_INFO
	.align		4
.L_21:
        /*0008*/ 	.byte	0x04, 0x17
        /*000a*/ 	.short	(.L_23 - .L_22)
.L_22:
        /*000c*/ 	.word	0x00000000
        /*0010*/ 	.short	0x0000
        /*0012*/ 	.short	0x0070
        /*0014*/ 	.byte	0x00, 0xf0, 0x01, 0x10


	//----- nvinfo : EIATTR_SPARSE_MMA_MASK
	.align		4
.L_23:
        /*0018*/ 	.byte	0x03, 0x50
        /*001a*/ 	.short	0x0000


	//----- nvinfo : EIATTR_MAXREG_COUNT
	.align		4
        /*001c*/ 	.byte	0x03, 0x1b
        /*001e*/ 	.short	0x00a8


	//----- nvinfo : EIATTR_NUM_BARRIERS
	.align		4
        /*0020*/ 	.byte	0x02, 0x4c
        /*0022*/ 	.byte	0x01
	.zero		1


	//----- nvinfo : EIATTR_EXTERNS
	.align		4
        /*0024*/ 	.byte	0x04, 0x0f
        /*0026*/ 	.short	(.L_25 - .L_24)


	//   ....[0]....
	.align		4
.L_24:
        /*0028*/ 	.word	index@(__assertfail)


	//----- nvinfo : EIATTR_MERCURY_ISA_VERSION
	.align		4
.L_25:
        /*002c*/ 	.byte	0x03, 0x5f
        /*002e*/ 	.short	0x0101


	//----- nvinfo : EIATTR_INT_WARP_WIDE_INSTR_OFFSETS
	.align		4
        /*0030*/ 	.byte	0x04, 0x31
        /*0032*/ 	.short	(.L_27 - .L_26)


	//   ....[0]....
.L_26:
        /*0034*/ 	.word	0x00000820


	//   ....[1]....
        /*0038*/ 	.word	0x00000840


	//   ....[2]....
        /*003c*/ 	.word	0x000008c0


	//   ....[3]....
        /*0040*/ 	.word	0x000008d0


	//   ....[4]....
        /*0044*/ 	.word	0x000008e0


	//   ....[5]....
        /*0048*/ 	.word	0x00000900


	//   ....[6]....
        /*004c*/ 	.word	0x00000960


	//   ....[7]....
        /*0050*/ 	.word	0x00000980


	//----- nvinfo : EIATTR_COOP_GROUP_MASK_REGIDS
	.align		4
.L_27:
        /*0054*/ 	.byte	0x04, 0x29
        /*0056*/ 	.short	(.L_29 - .L_28)


	//   ....[0]....
.L_28:
        /*0058*/ 	.word	0xffffffff


	//   ....[1]....
        /*005c*/ 	.word	0xffffffff


	//   ....[2]....
        /*0060*/ 	.word	0xffffffff


	//   ....[3]....
        /*0064*/ 	.word	0xffffffff


	//   ....[4]....
        /*0068*/ 	.word	0xffffffff


	//   ....[5]....
        /*006c*/ 	.word	0xffffffff


	//----- nvinfo : EIATTR_COOP_GROUP_INSTR_OFFSETS
	.align		4
.L_29:
        /*0070*/ 	.byte	0x04, 0x28
        /*0072*/ 	.short	(.L_31 - .L_30)


	//   ....[0]....
.L_30:
        /*0074*/ 	.word	0x00000050


	//   ....[1]....
        /*0078*/ 	.word	0x00000080


	//   ....[2]....
        /*007c*/ 	.word	0x00000180


	//   ....[3]....
        /*0080*/ 	.word	0x00000740


	//   ....[4]....
        /*0084*/ 	.word	0x00000780


	//   ....[5]....
        /*0088*/ 	.word	0x000007c0


	//----- nvinfo : EIATTR_REG_RECONFIG
	.align		4
.L_31:
        /*008c*/ 	.byte	0x01, 0x54
	.zero		2


	//----- nvinfo : EIATTR_SYSCALL_OFFSETS
	.align		4
        /*0090*/ 	.byte	0x04, 0x46
        /*0092*/ 	.short	(.L_33 - .L_32)


	//   ....[0]....
.L_32:
        /*0094*/ 	.word	0x00001ba0


	//----- nvinfo : EIATTR_MBARRIER_INSTR_OFFSETS
	.align		4
.L_33:
        /*0098*/ 	.byte	0x04, 0x39
        /*009a*/ 	.short	(.L_35 - .L_34)


	//   ....[0]....
.L_34:
        /*009c*/ 	.word	0x00000320
        /*00a0*/ 	.word	0x000000ff
        /*00a4*/ 	.word	0x00000000
        /*00a8*/ 	.short	0x0100
        /*00aa*/ 	.byte	0x09
	.zero		1


	//   ....[1]....
        /*00ac*/ 	.word	0x00000330
        /*00b0*/ 	.word	0x000000ff
        /*00b4*/ 	.word	0x00000100
        /*00b8*/ 	.short	0x0100
        /*00ba*/ 	.byte	0x09
	.zero		1


	//   ....[2]....
        /*00bc*/ 	.word	0x00000340
        /*00c0*/ 	.word	0x000000ff
        /*00c4*/ 	.word	0x00000008
        /*00c8*/ 	.short	0x0100
        /*00ca*/ 	.byte	0x09
	.zero		1


	//   ....[3]....
        /*00cc*/ 	.word	0x00000350
        /*00d0*/ 	.word	0x000000ff
        /*00d4*/ 	.word	0x00000108
        /*00d8*/ 	.short	0x0100
        /*00da*/ 	.byte	0x09
	.zero		1


	//   ....[4]....
        /*00dc*/ 	.word	0x00000360
        /*00e0*/ 	.word	0x000000ff
        /*00e4*/ 	.word	0x00000010
        /*00e8*/ 	.short	0x0100
        /*00ea*/ 	.byte	0x09
	.zero		1


	//   ....[5]....
        /*00ec*/ 	.word	0x00000370
        /*00f0*/ 	.word	0x000000ff
        /*00f4*/ 	.word	0x00000110
        /*00f8*/ 	.short	0x0100
        /*00fa*/ 	.byte	0x09
	.zero		1


	//   ....[6]....
        /*00fc*/ 	.word	0x00000380
        /*0100*/ 	.word	0x000000ff
        /*0104*/ 	.word	0x00000018
        /*0108*/ 	.short	0x0100
        /*010a*/ 	.byte	0x09
	.zero		1


	//   ....[7]....
        /*010c*/ 	.word	0x00000390
        /*0110*/ 	.word	0x000000ff
        /*0114*/ 	.word	0x00000118
        /*0118*/ 	.short	0x0100
        /*011a*/ 	.byte	0x09
	.zero		1


	//   ....[8]....
        /*011c*/ 	.word	0x000003a0
        /*0120*/ 	.word	0x000000ff
        /*0124*/ 	.word	0x00000020
        /*0128*/ 	.short	0x0100
        /*012a*/ 	.byte	0x09
	.zero		1


	//   ....[9]....
        /*012c*/ 	.word	0x000003b0
        /*0130*/ 	.word	0x000000ff
        /*0134*/ 	.word	0x00000120
        /*0138*/ 	.short	0x0100
        /*013a*/ 	.byte	0x09
	.zero		1


	//   ....[10]....
        /*013c*/ 	.word	0x000003c0
        /*0140*/ 	.word	0x000000ff
        /*0144*/ 	.word	0x00000028
        /*0148*/ 	.short	0x0100
        /*014a*/ 	.byte	0x09
	.zero		1


	//   ....[11]....
        /*014c*/ 	.word	0x000003d0
        /*0150*/ 	.word	0x000000ff
        /*0154*/ 	.word	0x00000128
        /*0158*/ 	.short	0x0100
        /*015a*/ 	.byte	0x09
	.zero		1


	//   ....[12]....
        /*015c*/ 	.word	0x000003e0
        /*0160*/ 	.word	0x000000ff
        /*0164*/ 	.word	0x00000030
        /*0168*/ 	.short	0x0100
        /*016a*/ 	.byte	0x09
	.zero		1


	//   ....[13]....
        /*016c*/ 	.word	0x000003f0
        /*0170*/ 	.word	0x000000ff
        /*0174*/ 	.word	0x00000130
        /*0178*/ 	.short	0x0100
        /*017a*/ 	.byte	0x09
	.zero		1


	//   ....[14]....
        /*017c*/ 	.word	0x00000400
        /*0180*/ 	.word	0x000000ff
        /*0184*/ 	.word	0x00000038
        /*0188*/ 	.short	0x0100
        /*018a*/ 	.byte	0x09
	.zero		1


	//   ....[15]....
        /*018c*/ 	.word	0x00000410
        /*0190*/ 	.word	0x000000ff
        /*0194*/ 	.word	0x00000138
        /*0198*/ 	.short	0x0100
        /*019a*/ 	.byte	0x09
	.zero		1


	//   ....[16]....
        /*019c*/ 	.word	0x00000420
        /*01a0*/ 	.word	0x000000ff
        /*01a4*/ 	.word	0x00000040
        /*01a8*/ 	.short	0x0100
        /*01aa*/ 	.byte	0x09
	.zero		1


	//   ....[17]....
        /*01ac*/ 	.word	0x00000430
        /*01b0*/ 	.word	0x000000ff
        /*01b4*/ 	.word	0x00000140
        /*01b8*/ 	.short	0x0100
        /*01ba*/ 	.byte	0x09
	.zero		1


	//   ....[18]....
        /*01bc*/ 	.word	0x00000440
        /*01c0*/ 	.word	0x000000ff
        /*01c4*/ 	.word	0x00000048
        /*01c8*/ 	.short	0x0100
        /*01ca*/ 	.byte	0x09
	.zero		1


	//   ....[19]....
        /*01cc*/ 	.word	0x00000450
        /*01d0*/ 	.word	0x000000ff
        /*01d4*/ 	.word	0x00000148
        /*01d8*/ 	.short	0x0100
        /*01da*/ 	.byte	0x09
	.zero		1


	//   ....[20]....
        /*01dc*/ 	.word	0x00000460
        /*01e0*/ 	.word	0x000000ff
        /*01e4*/ 	.word	0x00000050
        /*01e8*/ 	.short	0x0100
        /*01ea*/ 	.byte	0x09
	.zero		1


	//   ....[21]....
        /*01ec*/ 	.word	0x00000470
        /*01f0*/ 	.word	0x000000ff
        /*01f4*/ 	.word	0x00000150
        /*01f8*/ 	.short	0x0100
        /*01fa*/ 	.byte	0x09
	.zero		1


	//   ....[22]....
        /*01fc*/ 	.word	0x00000480
        /*0200*/ 	.word	0x000000ff
        /*0204*/ 	.word	0x00000058
        /*0208*/ 	.short	0x0100
        /*020a*/ 	.byte	0x09
	.zero		1


	//   ....[23]....
        /*020c*/ 	.word	0x00000490
        /*0210*/ 	.word	0x000000ff
        /*0214*/ 	.word	0x00000158
        /*0218*/ 	.short	0x0100
        /*021a*/ 	.byte	0x09
	.zero		1


	//   ....[24]....
        /*021c*/ 	.word	0x000004a0
        /*0220*/ 	.word	0x000000ff
        /*0224*/ 	.word	0x00000060
        /*0228*/ 	.short	0x0100
        /*022a*/ 	.byte	0x09
	.zero		1


	//   ....[25]....
        /*022c*/ 	.word	0x000004b0
        /*0230*/ 	.word	0x000000ff
        /*0234*/ 	.word	0x00000160
        /*0238*/ 	.short	0x0100
        /*023a*/ 	.byte	0x09
	.zero		1


	//   ....[26]....
        /*023c*/ 	.word	0x000004c0
        /*0240*/ 	.word	0x000000ff
        /*0244*/ 	.word	0x00000068
        /*0248*/ 	.short	0x0100
        /*024a*/ 	.byte	0x09
	.zero		1


	//   ....[27]....
        /*024c*/ 	.word	0x000004d0
        /*0250*/ 	.word	0x000000ff
        /*0254*/ 	.word	0x00000168
        /*0258*/ 	.short	0x0100
        /*025a*/ 	.byte	0x09
	.zero		1


	//   ....[28]....
        /*025c*/ 	.word	0x000004e0
        /*0260*/ 	.word	0x000000ff
        /*0264*/ 	.word	0x00000070
        /*0268*/ 	.short	0x0100
        /*026a*/ 	.byte	0x09
	.zero		1


	//   ....[29]....
        /*026c*/ 	.word	0x000004f0
        /*0270*/ 	.word	0x000000ff
        /*0274*/ 	.word	0x00000170
        /*0278*/ 	.short	0x0100
        /*027a*/ 	.byte	0x09
	.zero		1


	//   ....[30]....
        /*027c*/ 	.word	0x00000500
        /*0280*/ 	.word	0x000000ff
        /*0284*/ 	.word	0x00000078
        /*0288*/ 	.short	0x0100
        /*028a*/ 	.byte	0x09
	.zero		1


	//   ....[31]....
        /*028c*/ 	.word	0x00000510
        /*0290*/ 	.word	0x000000ff
        /*0294*/ 	.word	0x00000178
        /*0298*/ 	.short	0x0100
        /*029a*/ 	.byte	0x09
	.zero		1


	//   ....[32]....
        /*029c*/ 	.word	0x00000520
        /*02a0*/ 	.word	0x000000ff
        /*02a4*/ 	.word	0x00000080
        /*02a8*/ 	.short	0x0100
        /*02aa*/ 	.byte	0x09
	.zero		1


	//   ....[33]....
        /*02ac*/ 	.word	0x00000530
        /*02b0*/ 	.word	0x000000ff
        /*02b4*/ 	.word	0x00000180
        /*02b8*/ 	.short	0x0100
        /*02ba*/ 	.byte	0x09
	.zero		1


	//   ....[34]....
        /*02bc*/ 	.word	0x00000540
        /*02c0*/ 	.word	0x000000ff
        /*02c4*/ 	.word	0x00000088
        /*02c8*/ 	.short	0x0100
        /*02ca*/ 	.byte	0x09
	.zero		1


	//   ....[35]....
        /*02cc*/ 	.word	0x00000550
        /*02d0*/ 	.word	0x000000ff
        /*02d4*/ 	.word	0x00000188
        /*02d8*/ 	.short	0x0100
        /*02da*/ 	.byte	0x09
	.zero		1


	//   ....[36]....
        /*02dc*/ 	.word	0x00000560
        /*02e0*/ 	.word	0x000000ff
        /*02e4*/ 	.word	0x00000090
        /*02e8*/ 	.short	0x0100
        /*02ea*/ 	.byte	0x09
	.zero		1


	//   ....[37]....
        /*02ec*/ 	.word	0x00000570
        /*02f0*/ 	.word	0x000000ff
        /*02f4*/ 	.word	0x00000190
        /*02f8*/ 	.short	0x0100
        /*02fa*/ 	.byte	0x09
	.zero		1


	//   ....[38]....
        /*02fc*/ 	.word	0x00000580
        /*0300*/ 	.word	0x000000ff
        /*0304*/ 	.word	0x00000098
        /*0308*/ 	.short	0x0100
        /*030a*/ 	.byte	0x09
	.zero		1


	//   ....[39]....
        /*030c*/ 	.word	0x00000590
        /*0310*/ 	.word	0x000000ff
        /*0314*/ 	.word	0x00000198
        /*0318*/ 	.short	0x0100
        /*031a*/ 	.byte	0x09
	.zero		1


	//   ....[40]....
        /*031c*/ 	.word	0x000005a0
        /*0320*/ 	.word	0x000000ff
        /*0324*/ 	.word	0x000000a0
        /*0328*/ 	.short	0x0100
        /*032a*/ 	.byte	0x09
	.zero		1


	//   ....[41]....
        /*032c*/ 	.word	0x000005b0
        /*0330*/ 	.word	0x000000ff
        /*0334*/ 	.word	0x000001a0
        /*0338*/ 	.short	0x0100
        /*033a*/ 	.byte	0x09
	.zero		1


	//   ....[42]....
        /*033c*/ 	.word	0x000005c0
        /*0340*/ 	.word	0x000000ff
        /*0344*/ 	.word	0x000000a8
        /*0348*/ 	.short	0x0100
        /*034a*/ 	.byte	0x09
	.zero		1


	//   ....[43]....
        /*034c*/ 	.word	0x000005d0
        /*0350*/ 	.word	0x000000ff
        /*0354*/ 	.word	0x000001a8
        /*0358*/ 	.short	0x0100
        /*035a*/ 	.byte	0x09
	.zero		1


	//   ....[44]....
        /*035c*/ 	.word	0x000005e0
        /*0360*/ 	.word	0x000000ff
        /*0364*/ 	.word	0x000000b0
        /*0368*/ 	.short	0x0100
        /*036a*/ 	.byte	0x09
	.zero		1


	//   ....[45]....
        /*036c*/ 	.word	0x000005f0
        /*0370*/ 	.word	0x000000ff
        /*0374*/ 	.word	0x000001b0
        /*0378*/ 	.short	0x0100
        /*037a*/ 	.byte	0x09
	.zero		1


	//   ....[46]....
        /*037c*/ 	.word	0x00000600
        /*0380*/ 	.word	0x000000ff
        /*0384*/ 	.word	0x000000b8
        /*0388*/ 	.short	0x0100
        /*038a*/ 	.byte	0x09
	.zero		1


	//   ....[47]....
        /*038c*/ 	.word	0x00000610
        /*0390*/ 	.word	0x000000ff
        /*0394*/ 	.word	0x000001b8
        /*0398*/ 	.short	0x0100
        /*039a*/ 	.byte	0x09
	.zero		1


	//   ....[48]....
        /*039c*/ 	.word	0x00000620
        /*03a0*/ 	.word	0x000000ff
        /*03a4*/ 	.word	0x000000c0
        /*03a8*/ 	.short	0x0100
        /*03aa*/ 	.byte	0x09
	.zero		1


	//   ....[49]....
        /*03ac*/ 	.word	0x00000630
        /*03b0*/ 	.word	0x000000ff
        /*03b4*/ 	.word	0x000001c0
        /*03b8*/ 	.short	0x0100
        /*03ba*/ 	.byte	0x09
	.zero		1


	//   ....[50]....
        /*03bc*/ 	.word	0x00000640
        /*03c0*/ 	.word	0x000000ff
        /*03c4*/ 	.word	0x000000c8
        /*03c8*/ 	.short	0x0100
        /*03ca*/ 	.byte	0x09
	.zero		1


	//   ....[51]....
        /*03cc*/ 	.word	0x00000650
        /*03d0*/ 	.word	0x000000ff
        /*03d4*/ 	.word	0x000001c8
        /*03d8*/ 	.short	0x0100
        /*03da*/ 	.byte	0x09
	.zero		1


	//   ....[52]....
        /*03dc*/ 	.word	0x00000660
        /*03e0*/ 	.word	0x000000ff
        /*03e4*/ 	.word	0x000000d0
        /*03e8*/ 	.short	0x0100
        /*03ea*/ 	.byte	0x09
	.zero		1


	//   ....[53]....
        /*03ec*/ 	.word	0x00000670
        /*03f0*/ 	.word	0x000000ff
        /*03f4*/ 	.word	0x000001d0
        /*03f8*/ 	.short	0x0100
        /*03fa*/ 	.byte	0x09
	.zero		1


	//   ....[54]....
        /*03fc*/ 	.word	0x00000680
        /*0400*/ 	.word	0x000000ff
        /*0404*/ 	.word	0x000000d8
        /*0408*/ 	.short	0x0100
        /*040a*/ 	.byte	0x09
	.zero		1


	//   ....[55]....
        /*040c*/ 	.word	0x00000690
        /*0410*/ 	.word	0x000000ff
        /*0414*/ 	.word	0x000001d8
        /*0418*/ 	.short	0x0100
        /*041a*/ 	.byte	0x09
	.zero		1


	//   ....[56]....
        /*041c*/ 	.word	0x000006a0
        /*0420*/ 	.word	0x000000ff
        /*0424*/ 	.word	0x000000e0
        /*0428*/ 	.short	0x0100
        /*042a*/ 	.byte	0x09
	.zero		1


	//   ....[57]....
        /*042c*/ 	.word	0x000006b0
        /*0430*/ 	.word	0x000000ff
        /*0434*/ 	.word	0x000001e0
        /*0438*/ 	.short	0x0100
        /*043a*/ 	.byte	0x09
	.zero		1


	//   ....[58]....
        /*043c*/ 	.word	0x000006c0
        /*0440*/ 	.word	0x000000ff
        /*0444*/ 	.word	0x000000e8
        /*0448*/ 	.short	0x0100
        /*044a*/ 	.byte	0x09
	.zero		1


	//   ....[59]....
        /*044c*/ 	.word	0x000006d0
        /*0450*/ 	.word	0x000000ff
        /*0454*/ 	.word	0x000001e8
        /*0458*/ 	.short	0x0100
        /*045a*/ 	.byte	0x09
	.zero		1


	//   ....[60]....
        /*045c*/ 	.word	0x000006e0
        /*0460*/ 	.word	0x000000ff
        /*0464*/ 	.word	0x000000f0
        /*0468*/ 	.short	0x0100
        /*046a*/ 	.byte	0x09
	.zero		1


	//   ....[61]....
        /*046c*/ 	.word	0x000006f0
        /*0470*/ 	.word	0x000000ff
        /*0474*/ 	.word	0x000001f0
        /*0478*/ 	.short	0x0100
        /*047a*/ 	.byte	0x09
	.zero		1


	//   ....[62]....
        /*047c*/ 	.word	0x00000700
        /*0480*/ 	.word	0x000000ff
        /*0484*/ 	.word	0x000000f8
        /*0488*/ 	.short	0x0100
        /*048a*/ 	.byte	0x09
	.zero		1


	//   ....[63]....
        /*048c*/ 	.word	0x00000710
        /*0490*/ 	.word	0x000000ff
        /*0494*/ 	.word	0x000001f8
        /*0498*/ 	.short	0x0100
        /*049a*/ 	.byte	0x09
	.zero		1


	//   ....[64]....
        /*049c*/ 	.word	0x000009a0
        /*04a0*/ 	.word	0x000000ff
        /*04a4*/ 	.word	0x00000230
        /*04a8*/ 	.short	0x0100
        /*04aa*/ 	.byte	0x09
	.zero		1


	//   ....[65]....
        /*04ac*/ 	.word	0x000009b0
        /*04b0*/ 	.word	0x000000ff
        /*04b4*/ 	.word	0x00000238
        /*04b8*/ 	.short	0x0100
        /*04ba*/ 	.byte	0x09
	.zero		1


	//   ....[66]....
        /*04bc*/ 	.word	0x000009f0
        /*04c0*/ 	.word	0x000000ff
        /*04c4*/ 	.word	0x00000210
        /*04c8*/ 	.short	0x0100
        /*04ca*/ 	.byte	0x0a
	.zero		1


	//   ....[67]....
        /*04cc*/ 	.word	0x00000a10
        /*04d0*/ 	.word	0x000000ff
        /*04d4*/ 	.word	0x00000218
        /*04d8*/ 	.short	0x0100
        /*04da*/ 	.byte	0x0a
	.zero		1


	//   ....[68]....
        /*04dc*/ 	.word	0x00000a20
        /*04e0*/ 	.word	0x000000ff
        /*04e4*/ 	.word	0x00000220
        /*04e8*/ 	.short	0x0100
        /*04ea*/ 	.byte	0x0a
	.zero		1


	//   ....[69]....
        /*04ec*/ 	.word	0x00000a30
        /*04f0*/ 	.word	0x000000ff
        /*04f4*/ 	.word	0x00000228
        /*04f8*/ 	.short	0x0100
        /*04fa*/ 	.byte	0x0a
	.zero		1


	//   ....[70]....
        /*04fc*/ 	.word	0x00001a60
        /*0500*/ 	.word	0x00000037
        /*0504*/ 	.word	0xfffffff8
        /*0508*/ 	.short	0x010a
        /*050a*/ 	.byte	0x3f
	.zero		1


	//   ....[71]....
        /*050c*/ 	.word	0x00001c30
        /*0510*/ 	.word	0x00000003
        /*0514*/ 	.word	0x00000000
        /*0518*/ 	.short	0x010a
        /*051a*/ 	.byte	0x3f
	.zero		1


	//   ....[72]....
        /*051c*/ 	.word	0x00001c70
        /*0520*/ 	.word	0x00000003
        /*0524*/ 	.word	0x00000000
        /*0528*/ 	.short	0x010a
        /*052a*/ 	.byte	0x3f
	.zero		1


	//   ....[73]....
        /*052c*/ 	.word	0x00002010
        /*0530*/ 	.word	0x000000ff
        /*0534*/ 	.word	0x00000000
        /*0538*/ 	.short	0x010a
        /*053a*/ 	.byte	0x04
	.zero		1


	//   ....[74]....
        /*053c*/ 	.word	0x00002050
        /*0540*/ 	.word	0x000000ff
        /*0544*/ 	.word	0x00000000
        /*0548*/ 	.short	0x010a
        /*054a*/ 	.byte	0x04
	.zero		1


	//   ....[75]....
        /*054c*/ 	.word	0x00002360
        /*0550*/ 	.word	0x000000ff
        /*0554*/ 	.word	0x00000000
        /*0558*/ 	.short	0x0101
        /*055a*/ 	.byte	0x04
	.zero		1


	//   ....[76]....
        /*055c*/ 	.word	0x00002450
        /*0560*/ 	.word	0x0000003b
        /*0564*/ 	.word	0x00000000
        /*0568*/ 	.short	0x0101
        /*056a*/ 	.byte	0x34
	.zero		1


	//   ....[77]....
        /*056c*/ 	.word	0x00002510
        /*0570*/ 	.word	0x000000ff
        /*0574*/ 	.word	0x00000000
        /*0578*/ 	.short	0x0101
        /*057a*/ 	.byte	0x04
	.zero		1


	//   ....[78]....
        /*057c*/ 	.word	0x00002560
        /*0580*/ 	.word	0x00000037
        /*0584*/ 	.word	0x00000008
        /*0588*/ 	.short	0x010a
        /*058a*/ 	.byte	0x3f
	.zero		1


	//   ....[79]....
        /*058c*/ 	.word	0x000040c0
        /*0590*/ 	.word	0x00000038
        /*0594*/ 	.word	0x00000000
        /*0598*/ 	.short	0x0101
        /*059a*/ 	.byte	0x34
	.zero		1


	//   ....[80]....
        /*059c*/ 	.word	0x00004ad0
        /*05a0*/ 	.word	0x00000007
        /*05a4*/ 	.word	0x00000100
        /*05a8*/ 	.short	0x010a
        /*05aa*/ 	.byte	0x3f
	.zero		1


	//   ....[81]....
        /*05ac*/ 	.word	0x00004e70
        /*05b0*/ 	.word	0x00000003
        /*05b4*/ 	.word	0x00000238
        /*05b8*/ 	.short	0x0101
        /*05ba*/ 	.byte	0x3f
	.zero		1


	//   ....[82]....
        /*05bc*/ 	.word	0x000055e0
        /*05c0*/ 	.word	0x00000007
        /*05c4*/ 	.word	0x00000000
        /*05c8*/ 	.short	0x010a
        /*05ca*/ 	.byte	0x3f
	.zero		1


	//   ....[83]....
        /*05cc*/ 	.word	0x00005660
        /*05d0*/ 	.word	0x00000009
        /*05d4*/ 	.word	0x00000000
        /*05d8*/ 	.short	0x010a
        /*05da*/ 	.byte	0x3f
	.zero		1


	//   ....[84]....
        /*05dc*/ 	.word	0x000056f0
        /*05e0*/ 	.word	0x00000006
        /*05e4*/ 	.word	0x00000000
        /*05e8*/ 	.short	0x010a
        /*05ea*/ 	.byte	0x3f
	.zero		1


	//   ....[85]....
        /*05ec*/ 	.word	0x00005780
        /*05f0*/ 	.word	0x00000009
        /*05f4*/ 	.word	0x00000000
        /*05f8*/ 	.short	0x010a
        /*05fa*/ 	.byte	0x3f
	.zero		1


	//   ....[86]....
        /*05fc*/ 	.word	0x00005810
        /*0600*/ 	.word	0x00000006
        /*0604*/ 	.word	0x00000000
        /*0608*/ 	.short	0x010a
        /*060a*/ 	.byte	0x3f
	.zero		1


	//   ....[87]....
        /*060c*/ 	.word	0x000058a0
        /*0610*/ 	.word	0x00000009
        /*0614*/ 	.word	0x00000000
        /*0618*/ 	.short	0x010a
        /*061a*/ 	.byte	0x3f
	.zero		1


	//   ....[88]....
        /*061c*/ 	.word	0x00005930
        /*0620*/ 	.word	0x00000006
        /*0624*/ 	.word	0x00000000
        /*0628*/ 	.short	0x010a
        /*062a*/ 	.byte	0x3f
	.zero		1


	//   ....[89]....
        /*062c*/ 	.word	0x000059c0
        /*0630*/ 	.word	0x00000009
        /*0634*/ 	.word	0x00000000
        /*0638*/ 	.short	0x010a
        /*063a*/ 	.byte	0x3f
	.zero		1


	//   ....[90]....
        /*063c*/ 	.word	0x00005a50
        /*0640*/ 	.word	0x00000006
        /*0644*/ 	.word	0x00000000
        /*0648*/ 	.short	0x010a
        /*064a*/ 	.byte	0x3f
	.zero		1


	//   ....[91]....
        /*064c*/ 	.word	0x00005ae0
        /*0650*/ 	.word	0x00000009
        /*0654*/ 	.word	0x00000000
        /*0658*/ 	.short	0x010a
        /*065a*/ 	.byte	0x3f
	.zero		1


	//   ....[92]....
        /*065c*/ 	.word	0x00005b70
        /*0660*/ 	.word	0x00000006
        /*0664*/ 	.word	0x00000000
        /*0668*/ 	.short	0x010a
        /*066a*/ 	.byte	0x3f
	.zero		1


	//   ....[93]....
        /*066c*/ 	.word	0x00005c00
        /*0670*/ 	.word	0x00000009
        /*0674*/ 	.word	0x00000000
        /*0678*/ 	.short	0x010a
        /*067a*/ 	.byte	0x3f
	.zero		1


	//   ....[94]....
        /*067c*/ 	.word	0x00005c90
        /*0680*/ 	.word	0x00000006
        /*0684*/ 	.word	0x00000000
        /*0688*/ 	.short	0x010a
        /*068a*/ 	.byte	0x3f
	.zero		1


	//   ....[95]....
        /*068c*/ 	.word	0x00005d20
        /*0690*/ 	.word	0x00000009
        /*0694*/ 	.word	0x00000000
        /*0698*/ 	.short	0x010a
        /*069a*/ 	.byte	0x3f
	.zero		1


	//   ....[96]....
        /*069c*/ 	.word	0x00005db0
        /*06a0*/ 	.word	0x00000006
        /*06a4*/ 	.word	0x00000000
        /*06a8*/ 	.short	0x010a
        /*06aa*/ 	.byte	0x3f
	.zero		1


	//   ....[97]....
        /*06ac*/ 	.word	0x00005e40
        /*06b0*/ 	.word	0x00000009
        /*06b4*/ 	.word	0x00000000
        /*06b8*/ 	.short	0x010a
        /*06ba*/ 	.byte	0x3f
	.zero		1


	//   ....[98]....
        /*06bc*/ 	.word	0x00005ed0
        /*06c0*/ 	.word	0x00000006
        /*06c4*/ 	.word	0x00000000
        /*06c8*/ 	.short	0x010a
        /*06ca*/ 	.byte	0x3f
	.zero		1


	//   ....[99]....
        /*06cc*/ 	.word	0x00005f60
        /*06d0*/ 	.word	0x00000009
        /*06d4*/ 	.word	0x00000000
        /*06d8*/ 	.short	0x010a
        /*06da*/ 	.byte	0x3f
	.zero		1


	//   ....[100]....
        /*06dc*/ 	.word	0x00005ff0
        /*06e0*/ 	.word	0x00000006
        /*06e4*/ 	.word	0x00000000
        /*06e8*/ 	.short	0x010a
        /*06ea*/ 	.byte	0x3f
	.zero		1


	//   ....[101]....
        /*06ec*/ 	.word	0x00006080
        /*06f0*/ 	.word	0x00000009
        /*06f4*/ 	.word	0x00000000
        /*06f8*/ 	.short	0x010a
        /*06fa*/ 	.byte	0x3f
	.zero		1


	//   ....[102]....
        /*06fc*/ 	.word	0x00006110
        /*0700*/ 	.word	0x00000006
        /*0704*/ 	.word	0x00000000
        /*0708*/ 	.short	0x010a
        /*070a*/ 	.byte	0x3f
	.zero		1


	//   ....[103]....
        /*070c*/ 	.word	0x000061a0
        /*0710*/ 	.word	0x00000009
        /*0714*/ 	.word	0x00000000
        /*0718*/ 	.short	0x010a
        /*071a*/ 	.byte	0x3f
	.zero		1


	//   ....[104]....
        /*071c*/ 	.word	0x00006230
        /*0720*/ 	.word	0x00000006
        /*0724*/ 	.word	0x00000000
        /*0728*/ 	.short	0x010a
        /*072a*/ 	.byte	0x3f
	.zero		1


	//   ....[105]....
        /*072c*/ 	.word	0x000062c0
        /*0730*/ 	.word	0x00000009
        /*0734*/ 	.word	0x00000000
        /*0738*/ 	.short	0x010a
        /*073a*/ 	.byte	0x3f
	.zero		1


	//   ....[106]....
        /*073c*/ 	.word	0x00006350
        /*0740*/ 	.word	0x00000006
        /*0744*/ 	.word	0x00000000
        /*0748*/ 	.short	0x010a
        /*074a*/ 	.byte	0x3f
	.zero		1


	//   ....[107]....
        /*074c*/ 	.word	0x000063e0
        /*0750*/ 	.word	0x00000009
        /*0754*/ 	.word	0x00000000
        /*0758*/ 	.short	0x010a
        /*075a*/ 	.byte	0x3f
	.zero		1


	//   ....[108]....
        /*075c*/ 	.word	0x00006470
        /*0760*/ 	.word	0x00000006
        /*0764*/ 	.word	0x00000000
        /*0768*/ 	.short	0x010a
        /*076a*/ 	.byte	0x3f
	.zero		1


	//   ....[109]....
        /*076c*/ 	.word	0x00006500
        /*0770*/ 	.word	0x00000009
        /*0774*/ 	.word	0x00000000
        /*0778*/ 	.short	0x010a
        /*077a*/ 	.byte	0x3f
	.zero		1


	//   ....[110]....
        /*077c*/ 	.word	0x00006590
        /*0780*/ 	.word	0x00000006
        /*0784*/ 	.word	0x00000000
        /*0788*/ 	.short	0x010a
        /*078a*/ 	.byte	0x3f
	.zero		1


	//   ....[111]....
        /*078c*/ 	.word	0x00006620
        /*0790*/ 	.word	0x00000009
        /*0794*/ 	.word	0x00000000
        /*0798*/ 	.short	0x010a
        /*079a*/ 	.byte	0x3f
	.zero		1


	//   ....[112]....
        /*079c*/ 	.word	0x000066b0
        /*07a0*/ 	.word	0x00000006
        /*07a4*/ 	.word	0x00000000
        /*07a8*/ 	.short	0x010a
        /*07aa*/ 	.byte	0x3f
	.zero		1


	//   ....[113]....
        /*07ac*/ 	.word	0x00006740
        /*07b0*/ 	.word	0x00000003
        /*07b4*/ 	.word	0x00000000
        /*07b8*/ 	.short	0x010a
        /*07ba*/ 	.byte	0x3f
	.zero		1


	//   ....[114]....
        /*07bc*/ 	.word	0x000067a0
        /*07c0*/ 	.word	0x00000037
        /*07c4*/ 	.word	0xfffffff8
        /*07c8*/ 	.short	0x010a
        /*07ca*/ 	.byte	0x3f
	.zero		1


	//   ....[115]....
        /*07cc*/ 	.word	0x000067f0
        /*07d0*/ 	.word	0x00000003
        /*07d4*/ 	.word	0x00000000
        /*07d8*/ 	.short	0x010a
        /*07da*/ 	.byte	0x3f
	.zero		1


	//   ....[116]....
        /*07dc*/ 	.word	0x00006850
        /*07e0*/ 	.word	0x00000004
        /*07e4*/ 	.word	0x00000000
        /*07e8*/ 	.short	0x010a
        /*07ea*/ 	.byte	0x3f
	.zero		1


	//   ....[117]....
        /*07ec*/ 	.word	0x000068a0
        /*07f0*/ 	.word	0x00000037
        /*07f4*/ 	.word	0x00000008
        /*07f8*/ 	.short	0x010a
        /*07fa*/ 	.byte	0x3f
	.zero		1


	//   ....[118]....
        /*07fc*/ 	.word	0x00006970
        /*0800*/ 	.word	0x00000007
        /*0804*/ 	.word	0x00000100
        /*0808*/ 	.short	0x010a
        /*080a*/ 	.byte	0x3f
	.zero		1


	//   ....[119]....
        /*080c*/ 	.word	0x00006a40
        /*0810*/ 	.word	0x00000007
        /*0814*/ 	.word	0x00000000
        /*0818*/ 	.short	0x010a
        /*081a*/ 	.byte	0x3f
	.zero		1


	//   ....[120]....
        /*081c*/ 	.word	0x00006a90
        /*0820*/ 	.word	0x00000009
        /*0824*/ 	.word	0x00000000
        /*0828*/ 	.short	0x010a
        /*082a*/ 	.byte	0x3f
	.zero		1


	//   ....[121]....
        /*082c*/ 	.word	0x00006ae0
        /*0830*/ 	.word	0x00000006
        /*0834*/ 	.word	0x00000000
        /*0838*/ 	.short	0x010a
        /*083a*/ 	.byte	0x3f
	.zero		1


	//   ....[122]....
        /*083c*/ 	.word	0x00006b30
        /*0840*/ 	.word	0x00000009
        /*0844*/ 	.word	0x00000000
        /*0848*/ 	.short	0x010a
        /*084a*/ 	.byte	0x3f
	.zero		1


	//   ....[123]....
        /*084c*/ 	.word	0x00006b80
        /*0850*/ 	.word	0x00000006
        /*0854*/ 	.word	0x00000000
        /*0858*/ 	.short	0x010a
        /*085a*/ 	.byte	0x3f
	.zero		1


	//   ....[124]....
        /*085c*/ 	.word	0x00006bd0
        /*0860*/ 	.word	0x00000009
        /*0864*/ 	.word	0x00000000
        /*0868*/ 	.short	0x010a
        /*086a*/ 	.byte	0x3f
	.zero		1


	//   ....[125]....
        /*086c*/ 	.word	0x00006c20
        /*0870*/ 	.word	0x00000006
        /*0874*/ 	.word	0x00000000
        /*0878*/ 	.short	0x010a
        /*087a*/ 	.byte	0x3f
	.zero		1


	//   ....[126]....
        /*087c*/ 	.word	0x00006c70
        /*0880*/ 	.word	0x00000009
        /*0884*/ 	.word	0x00000000
        /*0888*/ 	.short	0x010a
        /*088a*/ 	.byte	0x3f
	.zero		1


	//   ....[127]....
        /*088c*/ 	.word	0x00006cc0
        /*0890*/ 	.word	0x00000006
        /*0894*/ 	.word	0x00000000
        /*0898*/ 	.short	0x010a
        /*089a*/ 	.byte	0x3f
	.zero		1


	//   ....[128]....
        /*089c*/ 	.word	0x00006d10
        /*08a0*/ 	.word	0x00000009
        /*08a4*/ 	.word	0x00000000
        /*08a8*/ 	.short	0x010a
        /*08aa*/ 	.byte	0x3f
	.zero		1


	//   ....[129]....
        /*08ac*/ 	.word	0x00006d60
        /*08b0*/ 	.word	0x00000006
        /*08b4*/ 	.word	0x00000000
        /*08b8*/ 	.short	0x010a
        /*08ba*/ 	.byte	0x3f
	.zero		1


	//   ....[130]....
        /*08bc*/ 	.word	0x00006db0
        /*08c0*/ 	.word	0x00000009
        /*08c4*/ 	.word	0x00000000
        /*08c8*/ 	.short	0x010a
        /*08ca*/ 	.byte	0x3f
	.zero		1


	//   ....[131]....
        /*08cc*/ 	.word	0x00006e00
        /*08d0*/ 	.word	0x00000006
        /*08d4*/ 	.word	0x00000000
        /*08d8*/ 	.short	0x010a
        /*08da*/ 	.byte	0x3f
	.zero		1


	//   ....[132]....
        /*08dc*/ 	.word	0x00006e50
        /*08e0*/ 	.word	0x00000009
        /*08e4*/ 	.word	0x00000000
        /*08e8*/ 	.short	0x010a
        /*08ea*/ 	.byte	0x3f
	.zero		1


	//   ....[133]....
        /*08ec*/ 	.word	0x00006ea0
        /*08f0*/ 	.word	0x00000006
        /*08f4*/ 	.word	0x00000000
        /*08f8*/ 	.short	0x010a
        /*08fa*/ 	.byte	0x3f
	.zero		1


	//   ....[134]....
        /*08fc*/ 	.word	0x00006ef0
        /*0900*/ 	.word	0x00000009
        /*0904*/ 	.word	0x00000000
        /*0908*/ 	.short	0x010a
        /*090a*/ 	.byte	0x3f
	.zero		1


	//   ....[135]....
        /*090c*/ 	.word	0x00006f40
        /*0910*/ 	.word	0x00000006
        /*0914*/ 	.word	0x00000000
        /*0918*/ 	.short	0x010a
        /*091a*/ 	.byte	0x3f
	.zero		1


	//   ....[136]....
        /*091c*/ 	.word	0x00006f90
        /*0920*/ 	.word	0x00000009
        /*0924*/ 	.word	0x00000000
        /*0928*/ 	.short	0x010a
        /*092a*/ 	.byte	0x3f
	.zero		1


	//   ....[137]....
        /*092c*/ 	.word	0x00006fe0
        /*0930*/ 	.word	0x00000006
        /*0934*/ 	.word	0x00000000
        /*0938*/ 	.short	0x010a
        /*093a*/ 	.byte	0x3f
	.zero		1


	//   ....[138]....
        /*093c*/ 	.word	0x00007030
        /*0940*/ 	.word	0x00000009
        /*0944*/ 	.word	0x00000000
        /*0948*/ 	.short	0x010a
        /*094a*/ 	.byte	0x3f
	.zero		1


	//   ....[139]....
        /*094c*/ 	.word	0x00007080
        /*0950*/ 	.word	0x00000006
        /*0954*/ 	.word	0x00000000
        /*0958*/ 	.short	0x010a
        /*095a*/ 	.byte	0x3f
	.zero		1


	//   ....[140]....
        /*095c*/ 	.word	0x000070d0
        /*0960*/ 	.word	0x00000009
        /*0964*/ 	.word	0x00000000
        /*0968*/ 	.short	0x010a
        /*096a*/ 	.byte	0x3f
	.zero		1


	//   ....[141]....
        /*096c*/ 	.word	0x00007120
        /*0970*/ 	.word	0x00000006
        /*0974*/ 	.word	0x00000000
        /*0978*/ 	.short	0x010a
        /*097a*/ 	.byte	0x3f
	.zero		1


	//   ....[142]....
        /*097c*/ 	.word	0x00007170
        /*0980*/ 	.word	0x00000009
        /*0984*/ 	.word	0x00000000
        /*0988*/ 	.short	0x010a
        /*098a*/ 	.byte	0x3f
	.zero		1


	//   ....[143]....
        /*098c*/ 	.word	0x000071c0
        /*0990*/ 	.word	0x00000006
        /*0994*/ 	.word	0x00000000
        /*0998*/ 	.short	0x010a
        /*099a*/ 	.byte	0x3f
	.zero		1


	//   ....[144]....
        /*099c*/ 	.word	0x00007210
        /*09a0*/ 	.word	0x00000009
        /*09a4*/ 	.word	0x00000000
        /*09a8*/ 	.short	0x010a
        /*09aa*/ 	.byte	0x3f
	.zero		1


	//   ....[145]....
        /*09ac*/ 	.word	0x00007260
        /*09b0*/ 	.word	0x00000006
        /*09b4*/ 	.word	0x00000000
        /*09b8*/ 	.short	0x010a
        /*09ba*/ 	.byte	0x3f
	.zero		1


	//   ....[146]....
        /*09bc*/ 	.word	0x000072b0
        /*09c0*/ 	.word	0x00000009
        /*09c4*/ 	.word	0x00000000
        /*09c8*/ 	.short	0x010a
        /*09ca*/ 	.byte	0x3f
	.zero		1


	//   ....[147]....
        /*09cc*/ 	.word	0x00007300
        /*09d0*/ 	.word	0x00000006
        /*09d4*/ 	.word	0x00000000
        /*09d8*/ 	.short	0x010a
        /*09da*/ 	.byte	0x3f
	.zero		1


	//   ....[148]....
        /*09dc*/ 	.word	0x00007350
        /*09e0*/ 	.word	0x00000009
        /*09e4*/ 	.word	0x00000000
        /*09e8*/ 	.short	0x010a
        /*09ea*/ 	.byte	0x3f
	.zero		1


	//   ....[149]....
        /*09ec*/ 	.word	0x000073a0
        /*09f0*/ 	.word	0x00000006
        /*09f4*/ 	.word	0x00000000
        /*09f8*/ 	.short	0x010a
        /*09fa*/ 	.byte	0x3f
	.zero		1


	//----- nvinfo : EIATTR_NUM_MBARRIERS
	.align		4
.L_35:
        /*09fc*/ 	.byte	0x03, 0x38
        /*09fe*/ 	.short	0x0046


	//----- nvinfo : EIATTR_EXIT_INSTR_OFFSETS
	.align		4
        /*0a00*/ 	.byte	0x04, 0x1c
        /*0a02*/ 	.short	(.L_37 - .L_36)


	//   ....[0]....
.L_36:
        /*0a04*/ 	.word	0x000015f0


	//   ....[1]....
        /*0a08*/ 	.word	0x00001650


	//   ....[2]....
        /*0a0c*/ 	.word	0x00004800


	//   ....[3]....
        /*0a10*/ 	.word	0x00004830


	//   ....[4]....
        /*0a14*/ 	.word	0x00006790


	//----- nvinfo : EIATTR_MAX_THREADS
	.align		4
.L_37:
        /*0a18*/ 	.byte	0x04, 0x05
        /*0a1a*/ 	.short	(.L_39 - .L_38)
.L_38:
        /*0a1c*/ 	.word	0x00000180
        /*0a20*/ 	.word	0x00000001
        /*0a24*/ 	.word	0x00000001


	//----- nvinfo : EIATTR_CRS_STACK_SIZE
	.align		4
.L_39:
        /*0a28*/ 	.byte	0x04, 0x1e
        /*0a2a*/ 	.short	(.L_41 - .L_40)
.L_40:
        /*0a2c*/ 	.word	0x00000000


	//----- nvinfo : EIATTR_CBANK_PARAM_SIZE
	.align		4
.L_41:
        /*0a30*/ 	.byte	0x03, 0x19
        /*0a32*/ 	.short	0x0470


	//----- nvinfo : EIATTR_PARAM_CBANK
	.align		4
        /*0a34*/ 	.byte	0x04, 0x0a
        /*0a36*/ 	.short	(.L_43 - .L_42)
	.align		4
.L_42:
        /*0a38*/ 	.word	index@(.nv.constant0._ZN7cutlass13device_kernelINS_4gemm6kernel13GemmUniversalIN4cute5tupleIJiiiiEEENS1_10collective13CollectiveMmaINS1_34MainloopSm90TmaGmmaWarpSpecializedILi32ENS5_IJNS4_1CILi1EEESB_SB_EEENS1_32KernelTmaWarpSpecializedPingpongEEENS5_IJNSA_ILi64EEENSA_ILi48EEENSA_ILi32EEEEEENS_6half_tENS5_IJlSB_lEEESJ_SK_NS4_8TiledMMAINS4_8MMA_AtomIJNS4_4SM904GMMA25MMA_64x16x16_F32F16F16_SSILNSO_5MajorE0ELSQ_0ELNSO_7ScaleInE1ELSR_1EEEEEENS4_6LayoutISC_NS5_IJNSA_ILi0EEESV_SV_EEEEENS5_IJNS4_10UnderscoreESY_SY_EEEEENS4_13SM90_TMA_LOADENS4_14ComposedLayoutINS4_7SwizzleILi2ELi4ELi3EEENS4_18smem_ptr_flag_bitsILi16EEENSU_INS5_IJNSA_ILi8EEESH_EEENS5_IJSH_SB_EEEEEEEvNS4_8identityES11_S1B_vS1C_EENS_8epilogue10collective6detail29Sm90TmaWarpSpecializedAdapterINS1F_15DefaultEpilogueISJ_SK_SK_NS1E_6thread17LinearCombinationISJ_Li1EffLNS1J_9ScaleType4KindE0ELNS_15FloatRoundStyleE2ESJ_EENS1_15EpilogueDefaultEEEEEvvEEEEvNT_6ParamsE)
        /*0a3c*/ 	.short	0x0210
        /*0a3e*/ 	.short	0x0470


	//----- nvinfo : EIATTR_SW_WAR
	.align		4
.L_43:
        /*0a40*/ 	.byte	0x04, 0x36
        /*0a42*/ 	.short	(.L_45 - .L_44)
.L_44:
        /*0a44*/ 	.word	0x00000008
.L_45:


//--------------------- .nv.callgraph             --------------------------
	.section	.nv.callgraph,"",@"SHT_CUDA_CALLGRAPH"
	.align	4
	.sectionentsize	8
	.align		4
        /*0000*/ 	.word	0x00000000
	.align		4
        /*0004*/ 	.word	0xffffffff
	.align		4
        /*0008*/ 	.word	index@(_ZN7cutlass13device_kernelINS_4gemm6kernel13GemmUniversalIN4cute5tupleIJiiiiEEENS1_10collective13CollectiveMmaINS1_34MainloopSm90TmaGmmaWarpSpecializedILi32ENS5_IJNS4_1CILi1EEESB_SB_EEENS1_32KernelTmaWarpSpecializedPingpongEEENS5_IJNSA_ILi64EEENSA_ILi48EEENSA_ILi32EEEEEENS_6half_tENS5_IJlSB_lEEESJ_SK_NS4_8TiledMMAINS4_8MMA_AtomIJNS4_4SM904GMMA25MMA_64x16x16_F32F16F16_SSILNSO_5MajorE0ELSQ_0ELNSO_7ScaleInE1ELSR_1EEEEEENS4_6LayoutISC_NS5_IJNSA_ILi0EEESV_SV_EEEEENS5_IJNS4_10UnderscoreESY_SY_EEEEENS4_13SM90_TMA_LOADENS4_14ComposedLayoutINS4_7SwizzleILi2ELi4ELi3EEENS4_18smem_ptr_flag_bitsILi16EEENSU_INS5_IJNSA_ILi8EEESH_EEENS5_IJSH_SB_EEEEEEEvNS4_8identityES11_S1B_vS1C_EENS_8epilogue10collective6detail29Sm90TmaWarpSpecializedAdapterINS1F_15DefaultEpilogueISJ_SK_SK_NS1E_6thread17LinearCombinationISJ_Li1EffLNS1J_9ScaleType4KindE0ELNS_15FloatRoundStyleE2ESJ_EENS1_15EpilogueDefaultEEEEEvvEEEEvNT_6ParamsE)
	.align		4
        /*000c*/ 	.word	index@(__assertfail)
	.align		4
        /*0010*/ 	.word	0x00000000
	.align		4
        /*0014*/ 	.word	0xfffffffe
	.align		4
        /*0018*/ 	.word	0x00000000
	.align		4
        /*001c*/ 	.word	0xfffffffd
	.align		4
        /*0020*/ 	.word	0x00000000
	.align		4
        /*0024*/ 	.word	0xfffffffc


//--------------------- .nv.constant4             --------------------------
	.section	.nv.constant4,"a",@progbits
	.align	8
	.align		8
.nv.constant4:
        /*0000*/ 	.dword	__assertfail
	.align		8
        /*0008*/ 	.dword	__unnamed_1
	.align		8
        /*0010*/ 	.dword	_ZN39_INTERNAL_ebaba7f3_4_k_cu_7cfffa78_75474cuda3std3__45__cpo5beginE
	.align		8
        /*0018*/ 	.dword	_ZN39_INTERNAL_ebaba7f3_4_k_cu_7cfffa78_75474cuda3std3__45__cpo3endE
	.align		8
        /*0020*/ 	.dword	_ZN39_INTERNAL_ebaba7f3_4_k_cu_7cfffa78_75474cuda3std3__45__cpo6cbeginE
	.align		8
        /*0028*/ 	.dword	_ZN39_INTERNAL_ebaba7f3_4_k_cu_7cfffa78_75474cuda3std3__45__cpo4cendE
	.align		8
        /*0030*/ 	.dword	_ZN39_INTERNAL_ebaba7f3_4_k_cu_7cfffa78_75474cuda3std3__441_GLOBAL__N__ebaba7f3_4_k_cu_7cfffa78_75476ignoreE
	.align		8
        /*0038*/ 	.dword	_ZN39_INTERNAL_ebaba7f3_4_k_cu_7cfffa78_75474cuda3std3__419piecewise_constructE
	.align		8
        /*0040*/ 	.dword	_ZN39_INTERNAL_ebaba7f3_4_k_cu_7cfffa78_75474cuda3std3__48in_placeE
	.align		8
        /*0048*/ 	.dword	_ZN39_INTERNAL_ebaba7f3_4_k_cu_7cfffa78_75474cuda3std6ranges3__45__cpo4swapE
	.align		8
        /*0050*/ 	.dword	_ZN39_INTERNAL_ebaba7f3_4_k_cu_7cfffa78_75474cuda3std6ranges3__45__cpo9iter_moveE
	.align		8
        /*0058*/ 	.dword	_ZN39_INTERNAL_ebaba7f3_4_k_cu_7cfffa78_75474cute7productE
	.align		8
        /*0060*/ 	.dword	_ZN39_INTERNAL_ebaba7f3_4_k_cu_7cfffa78_75474cute1_E
	.align		8
        /*0068*/ 	.dword	$str$22
	.align		8
        /*0070*/ 	.dword	$str$23


//--------------------- .text._ZN7cutlass13device_kernelINS_4gemm6kernel13GemmUniversalIN4cute5tupleIJiiiiEEENS1_10collective13CollectiveMmaINS1_34MainloopSm90TmaGmmaWarpSpecializedILi32ENS5_IJNS4_1CILi1EEESB_SB_EEENS1_32KernelTmaWarpSpecializedPingpongEEENS5_IJNSA_ILi64EEENSA_ILi48EEENSA_ILi32EEEEEENS_6half_tENS5_IJlSB_lEEESJ_SK_NS4_8TiledMMAINS4_8MMA_AtomIJNS4_4SM904GMMA25MMA_64x16x16_F32F16F16_SSILNSO_5MajorE0ELSQ_0ELNSO_7ScaleInE1ELSR_1EEEEEENS4_6LayoutISC_NS5_IJNSA_ILi0EEESV_SV_EEEEENS5_IJNS4_10UnderscoreESY_SY_EEEEENS4_13SM90_TMA_LOADENS4_14ComposedLayoutINS4_7SwizzleILi2ELi4ELi3EEENS4_18smem_ptr_flag_bitsILi16EEENSU_INS5_IJNSA_ILi8EEESH_EEENS5_IJSH_SB_EEEEEEEvNS4_8identityES11_S1B_vS1C_EENS_8epilogue10collective6detail29Sm90TmaWarpSpecializedAdapterINS1F_15DefaultEpilogueISJ_SK_SK_NS1E_6thread17LinearCombinationISJ_Li1EffLNS1J_9ScaleType4KindE0ELNS_15FloatRoundStyleE2ESJ_EENS1_15EpilogueDefaultEEEEEvvEEEEvNT_6ParamsE --------------------------
	.section	.text._ZN7cutlass13device_kernelINS_4gemm6kernel13GemmUniversalIN4cute5tupleIJiiiiEEENS1_10collective13CollectiveMmaINS1_34MainloopSm90TmaGmmaWarpSpecializedILi32ENS5_IJNS4_1CILi1EEESB_SB_EEENS1_32KernelTmaWarpSpecializedPingpongEEENS5_IJNSA_ILi64EEENSA_ILi48EEENSA_ILi32EEEEEENS_6half_tENS5_IJlSB_lEEESJ_SK_NS4_8TiledMMAINS4_8MMA_AtomIJNS4_4SM904GMMA25MMA_64x16x16_F32F16F16_SSILNSO_5MajorE0ELSQ_0ELNSO_7ScaleInE1ELSR_1EEEEEENS4_6LayoutISC_NS5_IJNSA_ILi0EEESV_SV_EEEEENS5_IJNS4_10UnderscoreESY_SY_EEEEENS4_13SM90_TMA_LOADENS4_14ComposedLayoutINS4_7SwizzleILi2ELi4ELi3EEENS4_18smem_ptr_flag_bitsILi16EEENSU_INS5_IJNSA_ILi8EEESH_EEENS5_IJSH_SB_EEEEEEEvNS4_8identityES11_S1B_vS1C_EENS_8epilogue10collective6detail29Sm90TmaWarpSpecializedAdapterINS1F_15DefaultEpilogueISJ_SK_SK_NS1E_6thread17LinearCombinationISJ_Li1EffLNS1J_9ScaleType4KindE0ELNS_15FloatRoundStyleE2ESJ_EENS1_15EpilogueDefaultEEEEEvvEEEEvNT_6ParamsE,"ax",@progbits
	.align	128
.text._ZN7cutlass13device_kernelINS_4gemm6kernel13GemmUniversalIN4cute5tupleIJiiiiEEENS1_10collective13CollectiveMmaINS1_34MainloopSm90TmaGmmaWarpSpecializedILi32ENS5_IJNS4_1CILi1EEESB_SB_EEENS1_32KernelTmaWarpSpecializedPingpongEEENS5_IJNSA_ILi64EEENSA_ILi48EEENSA_ILi32EEEEEENS_6half_tENS5_IJlSB_lEEESJ_SK_NS4_8TiledMMAINS4_8MMA_AtomIJNS4_4SM904GMMA25MMA_64x16x16_F32F16F16_SSILNSO_5MajorE0ELSQ_0ELNSO_7ScaleInE1ELSR_1EEEEEENS4_6LayoutISC_NS5_IJNSA_ILi0EEESV_SV_EEEEENS5_IJNS4_10UnderscoreESY_SY_EEEEENS4_13SM90_TMA_LOADENS4_14ComposedLayoutINS4_7SwizzleILi2ELi4ELi3EEENS4_18smem_ptr_flag_bitsILi16EEENSU_INS5_IJNSA_ILi8EEESH_EEENS5_IJSH_SB_EEEEEEEvNS4_8identityES11_S1B_vS1C_EENS_8epilogue10collective6detail29Sm90TmaWarpSpecializedAdapterINS1F_15DefaultEpilogueISJ_SK_SK_NS1E_6thread17LinearCombinationISJ_Li1EffLNS1J_9ScaleType4KindE0ELNS_15FloatRoundStyleE2ESJ_EENS1_15EpilogueDefaultEEEEEvvEEEEvNT_6ParamsE:
        .type           _ZN7cutlass13device_kernelINS_4gemm6kernel13GemmUniversalIN4cute5tupleIJiiiiEEENS1_10collective13CollectiveMmaINS1_34MainloopSm90TmaGmmaWarpSpecializedILi32ENS5_IJNS4_1CILi1EEESB_SB_EEENS1_32KernelTmaWarpSpecializedPingpongEEENS5_IJNSA_ILi64EEENSA_ILi48EEENSA_ILi32EEEEEENS_6half_tENS5_IJlSB_lEEESJ_SK_NS4_8TiledMMAINS4_8MMA_AtomIJNS4_4SM904GMMA25MMA_64x16x16_F32F16F16_SSILNSO_5MajorE0ELSQ_0ELNSO_7ScaleInE1ELSR_1EEEEEENS4_6LayoutISC_NS5_IJNSA_ILi0EEESV_SV_EEEEENS5_IJNS4_10UnderscoreESY_SY_EEEEENS4_13SM90_TMA_LOADENS4_14ComposedLayoutINS4_7SwizzleILi2ELi4ELi3EEENS4_18smem_ptr_flag_bitsILi16EEENSU_INS5_IJNSA_ILi8EEESH_EEENS5_IJSH_SB_EEEEEEEvNS4_8identityES11_S1B_vS1C_EENS_8epilogue10collective6detail29Sm90TmaWarpSpecializedAdapterINS1F_15DefaultEpilogueISJ_SK_SK_NS1E_6thread17LinearCombinationISJ_Li1EffLNS1J_9ScaleType4KindE0ELNS_15FloatRoundStyleE2ESJ_EENS1_15EpilogueDefaultEEEEEvvEEEEvNT_6ParamsE,@function
        .size           _ZN7cutlass13device_kernelINS_4gemm6kernel13GemmUniversalIN4cute5tupleIJiiiiEEENS1_10collective13CollectiveMmaINS1_34MainloopSm90TmaGmmaWarpSpecializedILi32ENS5_IJNS4_1CILi1EEESB_SB_EEENS1_32KernelTmaWarpSpecializedPingpongEEENS5_IJNSA_ILi64EEENSA_ILi48EEENSA_ILi32EEEEEENS_6half_tENS5_IJlSB_lEEESJ_SK_NS4_8TiledMMAINS4_8MMA_AtomIJNS4_4SM904GMMA25MMA_64x16x16_F32F16F16_SSILNSO_5MajorE0ELSQ_0ELNSO_7ScaleInE1ELSR_1EEEEEENS4_6LayoutISC_NS5_IJNSA_ILi0EEESV_SV_EEEEENS5_IJNS4_10UnderscoreESY_SY_EEEEENS4_13SM90_TMA_LOADENS4_14ComposedLayoutINS4_7SwizzleILi2ELi4ELi3EEENS4_18smem_ptr_flag_bitsILi16EEENSU_INS5_IJNSA_ILi8EEESH_EEENS5_IJSH_SB_EEEEEEEvNS4_8identityES11_S1B_vS1C_EENS_8epilogue10collective6detail29Sm90TmaWarpSpecializedAdapterINS1F_15DefaultEpilogueISJ_SK_SK_NS1E_6thread17LinearCombinationISJ_Li1EffLNS1J_9ScaleType4KindE0ELNS_15FloatRoundStyleE2ESJ_EENS1_15EpilogueDefaultEEEEEvvEEEEvNT_6ParamsE,(.L_x_173 - _ZN7cutlass13device_kernelINS_4gemm6kernel13GemmUniversalIN4cute5tupleIJiiiiEEENS1_10collective13CollectiveMmaINS1_34MainloopSm90TmaGmmaWarpSpecializedILi32ENS5_IJNS4_1CILi1EEESB_SB_EEENS1_32KernelTmaWarpSpecializedPingpongEEENS5_IJNSA_ILi64EEENSA_ILi48EEENSA_ILi32EEEEEENS_6half_tENS5_IJlSB_lEEESJ_SK_NS4_8TiledMMAINS4_8MMA_AtomIJNS4_4SM904GMMA25MMA_64x16x16_F32F16F16_SSILNSO_5MajorE0ELSQ_0ELNSO_7ScaleInE1ELSR_1EEEEEENS4_6LayoutISC_NS5_IJNSA_ILi0EEESV_SV_EEEEENS5_IJNS4_10UnderscoreESY_SY_EEEEENS4_13SM90_TMA_LOADENS4_14ComposedLayoutINS4_7SwizzleILi2ELi4ELi3EEENS4_18smem_ptr_flag_bitsILi16EEENSU_INS5_IJNSA_ILi8EEESH_EEENS5_IJSH_SB_EEEEEEEvNS4_8identityES11_S1B_vS1C_EENS_8epilogue10collective6detail29Sm90TmaWarpSpecializedAdapterINS1F_15DefaultEpilogueISJ_SK_SK_NS1E_6thread17LinearCombinationISJ_Li1EffLNS1J_9ScaleType4KindE0ELNS_15FloatRoundStyleE2ESJ_EENS1_15EpilogueDefaultEEEEEvvEEEEvNT_6ParamsE)
        .other          _ZN7cutlass13device_kernelINS_4gemm6kernel13GemmUniversalIN4cute5tupleIJiiiiEEENS1_10collective13CollectiveMmaINS1_34MainloopSm90TmaGmmaWarpSpecializedILi32ENS5_IJNS4_1CILi1EEESB_SB_EEENS1_32KernelTmaWarpSpecializedPingpongEEENS5_IJNSA_ILi64EEENSA_ILi48EEENSA_ILi32EEEEEENS_6half_tENS5_IJlSB_lEEESJ_SK_NS4_8TiledMMAINS4_8MMA_AtomIJNS4_4SM904GMMA25MMA_64x16x16_F32F16F16_SSILNSO_5MajorE0ELSQ_0ELNSO_7ScaleInE1ELSR_1EEEEEENS4_6LayoutISC_NS5_IJNSA_ILi0EEESV_SV_EEEEENS5_IJNS4_10UnderscoreESY_SY_EEEEENS4_13SM90_TMA_LOADENS4_14ComposedLayoutINS4_7SwizzleILi2ELi4ELi3EEENS4_18smem_ptr_flag_bitsILi16EEENSU_INS5_IJNSA_ILi8EEESH_EEENS5_IJSH_SB_EEEEEEEvNS4_8identityES11_S1B_vS1C_EENS_8epilogue10collective6detail29Sm90TmaWarpSpecializedAdapterINS1F_15DefaultEpilogueISJ_SK_SK_NS1E_6thread17LinearCombinationISJ_Li1EffLNS1J_9ScaleType4KindE0ELNS_15FloatRoundStyleE2ESJ_EENS1_15EpilogueDefaultEEEEEvvEEEEvNT_6ParamsE,@"STO_CUDA_ENTRY STV_DEFAULT"
_ZN7cutlass13device_kernelINS_4gemm6kernel13GemmUniversalIN4cute5tupleIJiiiiEEENS1_10collective13CollectiveMmaINS1_34MainloopSm90TmaGmmaWarpSpecializedILi32ENS5_IJNS4_1CILi1EEESB_SB_EEENS1_32KernelTmaWarpSpecializedPingpongEEENS5_IJNSA_ILi64EEENSA_ILi48EEENSA_ILi32EEEEEENS_6half_tENS5_IJlSB_lEEESJ_SK_NS4_8TiledMMAINS4_8MMA_AtomIJNS4_4SM904GMMA25MMA_64x16x16_F32F16F16_SSILNSO_5MajorE0ELSQ_0ELNSO_7ScaleInE1ELSR_1EEEEEENS4_6LayoutISC_NS5_IJNSA_ILi0EEESV_SV_EEEEENS5_IJNS4_10UnderscoreESY_SY_EEEEENS4_13SM90_TMA_LOADENS4_14ComposedLayoutINS4_7SwizzleILi2ELi4ELi3EEENS4_18smem_ptr_flag_bitsILi16EEENSU_INS5_IJNSA_ILi8EEESH_EEENS5_IJSH_SB_EEEEEEEvNS4_8identityES11_S1B_vS1C_EENS_8epilogue10collective6detail29Sm90TmaWarpSpecializedAdapterINS1F_15DefaultEpilogueISJ_SK_SK_NS1E_6thread17LinearCombinationISJ_Li1EffLNS1J_9ScaleType4KindE0ELNS_15FloatRoundStyleE2ESJ_EENS1_15EpilogueDefaultEEEEEvvEEEEvNT_6ParamsE:
[----:B------:R-:W0:Y:S01]  /*0000*/  LDC R1, c[0x0][0x28] ;  /* 0x00000a00ff017b82 */ /* 0x000e220000000800 */
[----:B------:R-:W1:Y:S01]  /*0010*/  S2R R4, SR_TID.X ;  /* 0x0000000000047919 */ /* 0x000e620000002100 */
[----:B------:R-:W-:Y:S01]  /*0020*/  ELECT P0, URZ, PT ;  /* 0x00000000003f782f */ /* 0x000fe20003800000 */
[----:B------:R-:W-:Y:S01]  /*0030*/  BSSY B0, `(.L_x_0) ;  /* 0x0000014000007945 */ /* 0x000fe20003800000 */
[----:B-1----:R-:W-:-:S05]  /*0040*/  SHF.R.U32.HI R0, RZ, 0x5, R4 ;  /* 0x00000005ff007819 */ /* 0x002fca0000011604 */
[----:B------:R-:W1:Y:S02]  /*0050*/  SHFL.IDX PT, R2, R0, RZ, 0x1f ;  /* 0x00001fff00027589 */ /* 0x000e6400000e0000 */
[----:B-1----:R-:W-:Y:S02]  /*0060*/  R2UR UR8, R2 ;  /* 0x00000000020872ca */ /* 0x002fe400000e0000 */
[----:B------:R-:W-:-:S05]  /*0070*/  SHF.R.U32.HI R2, RZ, 0x7, R4 ;  /* 0x00000007ff027819 */ /* 0x000fca0000011604 */
[----:B------:R1:W2:Y:S06]  /*0080*/  SHFL.IDX PT, R3, R2, RZ, 0x1f ;  /* 0x00001fff02037589 */ /* 0x0002ac00000e0000 */
[----:B------:R-:W-:Y:S02]  /*0090*/  USHF.R.S32.HI UR4, URZ, 0x1f, UR8 ;  /* 0x0000001f3f047899 */ /* 0x000fe40008011408 */
[----:B------:R-:W-:Y:S02]  /*00a0*/  ISETP.NE.OR P0, PT, RZ, UR8, !P0 ;  /* 0x00000008ff007c0c */ /* 0x000fe4000c705670 */
[----:B------:R-:W-:-:S04]  /*00b0*/  ULEA.HI UR4, UR4, UR8, URZ, 0x2 ;  /* 0x0000000804047291 */ /* 0x000fc8000f8f103f */
[----:B------:R-:W-:-:S04]  /*00c0*/  ULOP3.LUT UR4, UR4, 0xfffffffc, URZ, 0xc0, !UPT ;  /* 0xfffffffc04047892 */ /* 0x000fc8000f8ec03f */
[----:B------:R-:W-:-:S03]  /*00d0*/  UIADD3 UR8, UR8, -UR4, URZ ;  /* 0x8000000408087290 */ /* 0x000fc6000fffe03f */
[----:B01----:R-:W-:Y:S09]  /*00e0*/  @P0 BRA `(.L_x_1) ;  /* 0x0000000000200947 */ /* 0x003ff20003800000 */
[----:B------:R-:W-:Y:S02]  /*00f0*/  ULDC.64 UR4, c[0x0][0x198] ;  /* 0x0000660000047ab9 */ /* 0x000fe40000000a00 */
[----:B------:R-:W-:Y:S02]  /*0100*/  UIADD3 UR6, UP0, UR4, 0xf0, URZ ;  /* 0x000000f004067890 */ /* 0x000fe4000ff1e03f */
[----:B------:R-:W-:Y:S02]  /*0110*/  UIADD3 UR4, UP1, UR4, 0x1f0, URZ ;  /* 0x000001f004047890 */ /* 0x000fe4000ff3e03f */
[----:B------:R-:W-:Y:S02]  /*0120*/  UIADD3.X UR7, URZ, UR5, URZ, UP0, !UPT ;  /* 0x000000053f077290 */ /* 0x000fe400087fe43f */
[----:B------:R-:W-:-:S07]  /*0130*/  UIADD3.X UR5, URZ, UR5, URZ, UP1, !UPT ;  /* 0x000000053f057290 */ /* 0x000fce0008ffe43f */
[----:B------:R0:W-:Y:S02]  /*0140*/  UTMACCTL.PF [UR6] ;  /* 0x00000000060079b9 */ /* 0x0001e40008040000 */
[----:B------:R0:W-:Y:S02]  /*0150*/  UTMACCTL.PF [UR4] ;  /* 0x00000000040079b9 */ /* 0x0001e40008040000 */
[----:B0-----:R-:W-:Y:S01]  /*0160*/  NOP ;  /* 0x0000000000007918 */ /* 0x001fe20000000000 */
.L_x_1:
[----:B------:R-:W-:Y:S05]  /*0170*/  BSYNC B0 ;  /* 0x0000000000007941 */ /* 0x000fea0003800000 */
.L_x_0:
[----:B------:R-:W0:Y:S01]  /*0180*/  SHFL.IDX PT, R5, R0, RZ, 0x1f ;  /* 0x00001fff00057589 */ /* 0x000e2200000e0000 */
[----:B--2---:R-:W-:Y:S01]  /*0190*/  R2UR UR15, R3 ;  /* 0x00000000030f72ca */ /* 0x004fe200000e0000 */
[----:B------:R-:W-:-:S04]  /*01a0*/  UISETP.NE.AND UP0, UPT, UR8, 0x3, UPT ;  /* 0x000000030800788c */ /* 0x000fc8000bf05270 */
[----:B------:R-:W-:-:S08]  /*01b0*/  UISETP.EQ.OR UP0, UPT, UR8, URZ, !UP0 ;  /* 0x0000003f0800728c */ /* 0x000fd0000c702670 */
[----:B------:R-:W-:Y:S02]  /*01c0*/  UIADD3 UR18, UR15, -0x1, URZ ;  /* 0xffffffff0f127890 */ /* 0x000fe4000fffe03f */
[----:B------:R-:W-:Y:S02]  /*01d0*/  UISETP.EQ.AND UP0, UPT, UR15, URZ, UP0 ;  /* 0x0000003f0f00728c */ /* 0x000fe40008702270 */
[----:B------:R-:W-:Y:S02]  /*01e0*/  UISETP.GE.U32.AND UP1, UPT, UR18, 0x2, UPT ;  /* 0x000000021200788c */ /* 0x000fe4000bf26070 */
[----:B------:R-:W-:Y:S01]  /*01f0*/  USEL UR36, URZ, 0x1, !UP0 ;  /* 0x000000013f247887 */ /* 0x000fe2000c000000 */
[----:B0-----:R-:W-:-:S03]  /*0200*/  ISETP.NE.AND P0, PT, R5, RZ, PT ;  /* 0x000000ff0500720c */ /* 0x001fc60003f05270 */
[----:B------:R-:W-:-:S10]  /*0210*/  USEL UR36, UR36, 0x2, UP1 ;  /* 0x0000000224247887 */ /* 0x000fd40008800000 */
[----:B------:R-:W-:Y:S05]  /*0220*/  @P0 BRA `(.L_x_2) ;  /* 0x0000000400440947 */ /* 0x000fea0003800000 */
[----:B------:R-:W-:Y:S01]  /*0230*/  ELECT P0, URZ, PT ;  /* 0x00000000003f782f */ /* 0x000fe20003800000 */
[----:B------:R-:W-:-:S12]  /*0240*/  BSSY B0, `(.L_x_2) ;  /* 0x000004f000007945 */ /* 0x000fd80003800000 */
[----:B------:R-:W-:Y:S05]  /*0250*/  @!P0 BRA `(.L_x_3) ;  /* 0x0000000400348947 */ /* 0x000fea0003800000 */
[----:B------:R-:W0:Y:S01]  /*0260*/  S2UR UR9, SR_CgaCtaId ;  /* 0x00000000000979c3 */ /* 0x000e220000008800 */
[----:B------:R-:W-:Y:S01]  /*0270*/  UMOV UR4, 0x400 ;  /* 0x0000040000047882 */ /* 0x000fe20000000000 */
[----:B------:R-:W-:Y:S01]  /*0280*/  UMOV UR5, 0x1 ;  /* 0x0000000100057882 */ /* 0x000fe20000000000 */
[----:B------:R-:W-:Y:S02]  /*0290*/  UMOV UR6, 0x80 ;  /* 0x0000008000067882 */ /* 0x000fe40000000000 */
[----:B------:R-:W-:-:S04]  /*02a0*/  UIADD3 UR6, -UR6, 0x100000, URZ ;  /* 0x0010000006067890 */ /* 0x000fc8000fffe13f */
[----:B------:R-:W-:Y:S02]  /*02b0*/  USHF.L.U32 UR7, UR6, 0xb, URZ ;  /* 0x0000000b06077899 */ /* 0x000fe4000800063f */
[----:B------:R-:W-:Y:S02]  /*02c0*/  USHF.L.U32 UR6, UR6, 0x1, URZ ;  /* 0x0000000106067899 */ /* 0x000fe4000800063f */
[----:B0-----:R-:W-:Y:S02]  /*02d0*/  ULEA UR9, UR9, UR4, 0x18 ;  /* 0x0000000409097291 */ /* 0x001fe4000f8ec03f */
[----:B------:R-:W-:-:S04]  /*02e0*/  UIADD3 UR4, -UR5, 0x100000, URZ ;  /* 0x0010000005047890 */ /* 0x000fc8000fffe13f */
[----:B------:R-:W-:Y:S02]  /*02f0*/  USHF.L.U32 UR5, UR4, 0xb, URZ ;  /* 0x0000000b04057899 */ /* 0x000fe4000800063f */
[----:B------:R-:W-:Y:S01]  /*0300*/  USHF.L.U32 UR4, UR4, 0x1, URZ ;  /* 0x0000000104047899 */ /* 0x000fe2000800063f */
[----:B------:R-:W0:Y:S11]  /*0310*/  FENCE.VIEW.ASYNC.S ;  /* 0x00000000000073c6 */ /* 0x000e360000000000 */
[----:B0-----:R0:W1:Y:S01]  /*0320*/  SYNCS.EXCH.64 URZ, [UR9], UR4 ;  /* 0x00000004093f75b2 */ /* 0x0010620008000100 */
[----:B------:R0:W2:Y:S01]  /*0330*/  SYNCS.EXCH.64 URZ, [UR9+0x100], UR6 ;  /* 0x00010006093f75b2 */ /* 0x0000a20008000100 */
[----:B------:R0:W3:Y:S01]  /*0340*/  SYNCS.EXCH.64 URZ, [UR9+0x8], UR4 ;  /* 0x00000804093f75b2 */ /* 0x0000e20008000100 */
[----:B------:R0:W4:Y:S01]  /*0350*/  SYNCS.EXCH.64 URZ, [UR9+0x108], UR6 ;  /* 0x00010806093f75b2 */ /* 0x0001220008000100 */
[----:B------:R0:W0:Y:S01]  /*0360*/  SYNCS.EXCH.64 URZ, [UR9+0x10], UR4 ;  /* 0x00001004093f75b2 */ /* 0x0000220008000100 */
        /* <DEDUP_REMOVED lines=59> */
[----:B-1234-:R-:W-:Y:S01]  /*0720*/  NOP ;  /* 0x0000000000007918 */ /* 0x01efe20000000000 */
.L_x_3:
[----:B0-----:R-:W-:Y:S05]  /*0730*/  BSYNC B0 ;  /* 0x0000000000007941 */ /* 0x001fea0003800000 */
.L_x_2:
[----:B------:R-:W0:Y:S01]  /*0740*/  SHFL.IDX PT, R5, R0, RZ, 0x1f ;  /* 0x00001fff00057589 */ /* 0x000e2200000e0000 */
[----:B------:R-:W-:Y:S01]  /*0750*/  ELECT P0, URZ, PT ;  /* 0x00000000003f782f */ /* 0x000fe20003800000 */
[----:B------:R-:W-:Y:S01]  /*0760*/  NOP ;  /* 0x0000000000007918 */ /* 0x000fe20000000000 */
[----:B------:R-:W-:Y:S01]  /*0770*/  ELECT P1, URZ, PT ;  /* 0x00000000003f782f */ /* 0x000fe20003820000 */
[----:B------:R-:W1:Y:S01]  /*0780*/  SHFL.IDX PT, R3, R0, RZ, 0x1f ;  /* 0x00001fff00037589 */ /* 0x000e6200000e0000 */
[----:B------:R-:W-:Y:S01]  /*0790*/  UMOV UR4, 0x20 ;  /* 0x0000002000047882 */ /* 0x000fe20000000000 */
[----:B------:R-:W-:Y:S01]  /*07a0*/  UMOV UR12, 0x80 ;  /* 0x00000080000c7882 */ /* 0x000fe20000000000 */
[----:B------:R-:W-:Y:S01]  /*07b0*/  NOP ;  /* 0x0000000000007918 */ /* 0x000fe20000000000 */
[----:B------:R2:W3:Y:S01]  /*07c0*/  SHFL.IDX PT, R55, R2, RZ, 0x1f ;  /* 0x00001fff02377589 */ /* 0x0004e200000e0000 */
[----:B------:R-:W-:Y:S01]  /*07d0*/  ULDC.64 UR56, c[0x0][0x208] ;  /* 0x0000820000387ab9 */ /* 0x000fe20000000a00 */
[----:B0-----:R-:W-:-:S02]  /*07e0*/  ISETP.NE.OR P0, PT, R5, RZ, !P0 ;  /* 0x000000ff0500720c */ /* 0x001fc40004705670 */
[----:B-1----:R-:W-:Y:S02]  /*07f0*/  ISETP.NE.OR P1, PT, R3, RZ, !P1 ;  /* 0x000000ff0300720c */ /* 0x002fe40004f25670 */
[----:B------:R-:W-:-:S04]  /*0800*/  SHF.R.S32.HI R3, RZ, 0x1f, R4 ;  /* 0x0000001fff037819 */ /* 0x000fc80000011404 */
[----:B------:R-:W-:-:S05]  /*0810*/  LEA.HI R3, R3, R4, RZ, 0x7 ;  /* 0x0000000403037211 */ /* 0x000fca00078f38ff */
[----:B------:R-:W-:Y:S01]  /*0820*/  VOTEU.ALL UP0, P0 ;  /* 0x00000000003f7886 */ /* 0x000fe20000000000 */
[----:B------:R-:W-:Y:S01]  /*0830*/  LOP3.LUT R3, R3, 0xffffff80, RZ, 0xc0, !PT ;  /* 0xffffff8003037812 */ /* 0x000fe200078ec0ff */
[----:B------:R-:W-:-:S03]  /*0840*/  VOTEU.ALL UP1, P1 ;  /* 0x00000000003f7886 */ /* 0x000fc60000820000 */
[----:B------:R-:W0:Y:S01]  /*0850*/  @!UP0 S2UR UR7, SR_CgaCtaId ;  /* 0x00000000000789c3 */ /* 0x000e220000008800 */
[----:B------:R-:W-:Y:S01]  /*0860*/  @!UP0 UMOV UR6, 0x400 ;  /* 0x0000040000068882 */ /* 0x000fe20000000000 */
[----:B------:R-:W-:-:S04]  /*0870*/  @!UP0 UIADD3 UR4, -UR4, 0x100000, URZ ;  /* 0x0010000004048890 */ /* 0x000fc8000fffe13f */
[----:B------:R-:W-:Y:S02]  /*0880*/  @!UP0 USHF.L.U32 UR5, UR4, 0xb, URZ ;  /* 0x0000000b04058899 */ /* 0x000fe4000800063f */
[----:B------:R-:W-:Y:S01]  /*0890*/  @!UP0 USHF.L.U32 UR4, UR4, 0x1, URZ ;  /* 0x0000000104048899 */ /* 0x000fe2000800063f */
[----:B------:R-:W-:Y:S01]  /*08a0*/  IMAD.IADD R3, R4, 0x1, -R3 ;  /* 0x0000000104037824 */ /* 0x000fe200078e0a03 */
[----:B------:R-:W-:Y:S01]  /*08b0*/  @!UP1 UMOV UR10, 0x400 ;  /* 0x00000400000a9882 */ /* 0x000fe20000000000 */
[----:B------:R-:W-:Y:S01]  /*08c0*/  VOTEU.ALL UP2, P1 ;  /* 0x00000000003f7886 */ /* 0x000fe20000840000 */
[----:B------:R-:W-:Y:S01]  /*08d0*/  VOTEU.ALL UP3, P1 ;  /* 0x00000000003f7886 */ /* 0x000fe20000860000 */
[----:B------:R-:W-:Y:S01]  /*08e0*/  VOTEU.ALL UP4, P1 ;  /* 0x00000000003f7886 */ /* 0x000fe20000880000 */
[----:B------:R-:W1:Y:S01]  /*08f0*/  @!UP1 S2UR UR11, SR_CgaCtaId ;  /* 0x00000000000b99c3 */ /* 0x000e620000008800 */
[----:B------:R-:W-:Y:S01]  /*0900*/  VOTEU.ALL UP5, P1 ;  /* 0x00000000003f7886 */ /* 0x000fe200008a0000 */
[----:B------:R-:W-:Y:S01]  /*0910*/  ISETP.NE.AND P1, PT, RZ, UR15, PT ;  /* 0x0000000fff007c0c */ /* 0x000fe2000bf25270 */
[----:B0-----:R-:W-:-:S02]  /*0920*/  @!UP0 ULEA UR9, UR7, UR6, 0x18 ;  /* 0x0000000607098291 */ /* 0x001fc4000f8ec03f */
[----:B------:R-:W-:-:S04]  /*0930*/  @!UP1 UIADD3 UR6, -UR12, 0x100000, URZ ;  /* 0x001000000c069890 */ /* 0x000fc8000fffe13f */
[----:B------:R-:W-:Y:S02]  /*0940*/  @!UP1 USHF.L.U32 UR7, UR6, 0xb, URZ ;  /* 0x0000000b06079899 */ /* 0x000fe4000800063f */
[----:B------:R-:W-:Y:S01]  /*0950*/  @!UP1 USHF.L.U32 UR6, UR6, 0x1, URZ ;  /* 0x0000000106069899 */ /* 0x000fe2000800063f */
[----:B------:R-:W-:Y:S01]  /*0960*/  VOTEU.ALL UP0, P0 ;  /* 0x00000000003f7886 */ /* 0x000fe20000000000 */
[----:B-1----:R-:W-:Y:S01]  /*0970*/  @!UP1 ULEA UR10, UR11, UR10, 0x18 ;  /* 0x0000000a0b0a9291 */ /* 0x002fe2000f8ec03f */
[----:B------:R-:W-:Y:S01]  /*0980*/  VOTEU.ALL UP1, P0 ;  /* 0x00000000003f7886 */ /* 0x000fe20000020000 */
[----:B------:R-:W0:Y:S02]  /*0990*/  FENCE.VIEW.ASYNC.S ;  /* 0x00000000000073c6 */ /* 0x000e240000000000 */
[----:B0-----:R-:W0:Y:S02]  /*09a0*/  @!UP0 SYNCS.EXCH.64 URZ, [UR9+0x230], UR4 ;  /* 0x00023004093f85b2 */ /* 0x001e240008000100 */
[----:B------:R1:W0:Y:S01]  /*09b0*/  @!UP1 SYNCS.EXCH.64 URZ, [UR9+0x238], UR4 ;  /* 0x00023804093f95b2 */ /* 0x0002220008000100 */
[----:B------:R-:W-:Y:S01]  /*09c0*/  NOP ;  /* 0x0000000000007918 */ /* 0x000fe20000000000 */
[----:B-1----:R-:W-:-:S02]  /*09d0*/  ULDC.64 UR4, c[0x0][0x598] ;  /* 0x0001660000047ab9 */ /* 0x002fc40000000a00 */
[----:B------:R-:W-:Y:S02]  /*09e0*/  ISETP.NE.U32.AND P0, PT, RZ, UR4, PT ;  /* 0x00000004ff007c0c */ /* 0x000fe4000bf05070 */
[----:B------:R2:W0:Y:S02]  /*09f0*/  @!UP2 SYNCS.EXCH.64 URZ, [UR10+0x210], UR6 ;  /* 0x000210060a3fa5b2 */ /* 0x0004240008000100 */
[----:B------:R-:W-:Y:S01]  /*0a00*/  ISETP.NE.AND.EX P0, PT, RZ, UR5, PT, P0 ;  /* 0x00000005ff007c0c */ /* 0x000fe2000bf05300 */
[----:B------:R2:W0:Y:S01]  /*0a10*/  @!UP3 SYNCS.EXCH.64 URZ, [UR10+0x218], UR6 ;  /* 0x000218060a3fb5b2 */ /* 0x0004220008000100 */
[----:B------:R2:W0:Y:S01]  /*0a20*/  @!UP4 SYNCS.EXCH.64 URZ, [UR10+0x220], UR6 ;  /* 0x000220060a3fc5b2 */ /* 0x0004220008000100 */
[----:B------:R2:W0:Y:S01]  /*0a30*/  @!UP5 SYNCS.EXCH.64 URZ, [UR10+0x228], UR6 ;  /* 0x000228060a3fd5b2 */ /* 0x0004220008000100 */
[----:B------:R-:W-:Y:S01]  /*0a40*/  NOP ;  /* 0x0000000000007918 */ /* 0x000fe20000000000 */
[----:B0-----:R-:W-:Y:S08]  /*0a50*/  BAR.SYNC.DEFER_BLOCKING 0x0 ;  /* 0x0000000000007b1d */ /* 0x001ff00000010000 */
[----:B--23--:R-:W-:Y:S05]  /*0a60*/  @!P0 BRA `(.L_x_4) ;  /* 0x00000000001c8947 */ /* 0x00cfea0003800000 */
[----:B------:R-:W0:Y:S02]  /*0a70*/  LDC.64 R6, c[0x0][0x598] ;  /* 0x00016600ff067b82 */ /* 0x000e240000000a00 */
[----:B0-----:R-:W2:Y:S02]  /*0a80*/  LDG.E.64 R6, desc[UR56][R6.64] ;  /* 0x0000003806067981 */ /* 0x001ea4000c1e1b00 */
[----:B--2---:R-:W-:-:S04]  /*0a90*/  ISETP.NE.U32.AND P0, PT, R6, RZ, PT ;  /* 0x000000ff0600720c */ /* 0x004fc80003f05070 */
[----:B------:R-:W-:-:S13]  /*0aa0*/  ISETP.NE.AND.EX P0, PT, R7, RZ, PT, P0 ;  /* 0x000000ff0700720c */ /* 0x000fda0003f05300 */
[----:B------:R-:W-:Y:S05]  /*0ab0*/  @!P0 BRA `(.L_x_4) ;  /* 0x0000000000088947 */ /* 0x000fea0003800000 */
[----:B------:R1:W5:Y:S01]  /*0ac0*/  LD.E R22, desc[UR56][R6.64] ;  /* 0x0000003806167980 */ /* 0x000362000c101900 */
[----:B------:R-:W-:Y:S05]  /*0ad0*/  BRA `(.L_x_5) ;  /* 0x0000000000247947 */ /* 0x000fea0003800000 */
.L_x_4:
[----:B------:R-:W-:Y:S02]  /*0ae0*/  ULDC.64 UR4, c[0x0][0x588] ;  /* 0x0001620000047ab9 */ /* 0x000fe40000000a00 */
[----:B------:R-:W-:-:S04]  /*0af0*/  ISETP.NE.U32.AND P0, PT, RZ, UR4, PT ;  /* 0x00000004ff007c0c */ /* 0x000fc8000bf05070 */
[----:B------:R-:W-:-:S13]  /*0b00*/  ISETP.NE.AND.EX P0, PT, RZ, UR5, PT, P0 ;  /* 0x00000005ff007c0c */ /* 0x000fda000bf05300 */
[----:B------:R-:W-:Y:S05]  /*0b10*/  @!P0 BRA `(.L_x_6) ;  /* 0x00000000000c8947 */ /* 0x000fea0003800000 */
[----:B------:R-:W0:Y:S02]  /*0b20*/  LDC.64 R22, c[0x0][0x588] ;  /* 0x00016200ff167b82 */ /* 0x000e240000000a00 */
[----:B0-----:R0:W5:Y:S01]  /*0b30*/  LDG.E R22, desc[UR56][R22.64] ;  /* 0x0000003816167981 */ /* 0x001162000c1e1900 */
[----:B------:R-:W-:Y:S05]  /*0b40*/  BRA `(.L_x_5) ;  /* 0x0000000000087947 */ /* 0x000fea0003800000 */
.L_x_6:
[----:B------:R-:W-:Y:S02]  /*0b50*/  ULDC UR4, c[0x0][0x580] ;  /* 0x0001600000047ab9 */ /* 0x000fe40000000800 */
[----:B------:R-:W-:-:S07]  /*0b60*/  IMAD.U32 R22, RZ, RZ, UR4 ;  /* 0x00000004ff167e24 */ /* 0x000fce000f8e00ff */
.L_x_5:
[----:B------:R-:W-:Y:S02]  /*0b70*/  ULDC.64 UR4, c[0x0][0x5a0] ;  /* 0x0001680000047ab9 */ /* 0x000fe40000000a00 */
[----:B------:R-:W-:-:S04]  /*0b80*/  ISETP.NE.U32.AND P0, PT, RZ, UR4, PT ;  /* 0x00000004ff007c0c */ /* 0x000fc8000bf05070 */
[----:B------:R-:W-:-:S13]  /*0b90*/  ISETP.NE.AND.EX P0, PT, RZ, UR5, PT, P0 ;  /* 0x00000005ff007c0c */ /* 0x000fda000bf05300 */
[----:B------:R-:W-:Y:S05]  /*0ba0*/  @!P0 BRA `(.L_x_7) ;  /* 0x00000000001c8947 */ /* 0x000fea0003800000 */
[----:B-1----:R-:W1:Y:S02]  /*0bb0*/  LDC.64 R6, c[0x0][0x5a0] ;  /* 0x00016800ff067b82 */ /* 0x002e640000000a00 */
[----:B-1----:R-:W2:Y:S02]  /*0bc0*/  LDG.E.64 R6, desc[UR56][R6.64] ;  /* 0x0000003806067981 */ /* 0x002ea4000c1e1b00 */
[----:B--2---:R-:W-:-:S04]  /*0bd0*/  ISETP.NE.U32.AND P0, PT, R6, RZ, PT ;  /* 0x000000ff0600720c */ /* 0x004fc80003f05070 */
[----:B------:R-:W-:-:S13]  /*0be0*/  ISETP.NE.AND.EX P0, PT, R7, RZ, PT, P0 ;  /* 0x000000ff0700720c */ /* 0x000fda0003f05300 */
[----:B------:R-:W-:Y:S05]  /*0bf0*/  @!P0 BRA `(.L_x_7) ;  /* 0x0000000000088947 */ /* 0x000fea0003800000 */
[----:B0-----:R2:W5:Y:S01]  /*0c00*/  LD.E R23, desc[UR56][R6.64] ;  /* 0x0000003806177980 */ /* 0x001562000c101900 */
[----:B------:R-:W-:Y:S05]  /*0c10*/  BRA `(.L_x_8) ;  /* 0x0000000000247947 */ /* 0x000fea0003800000 */
.L_x_7:
[----:B------:R-:W-:Y:S02]  /*0c20*/  ULDC.64 UR4, c[0x0][0x590] ;  /* 0x0001640000047ab9 */ /* 0x000fe40000000a00 */
[----:B------:R-:W-:-:S04]  /*0c30*/  ISETP.NE.U32.AND P0, PT, RZ, UR4, PT ;  /* 0x00000004ff007c0c */ /* 0x000fc8000bf05070 */
[----:B------:R-:W-:-:S13]  /*0c40*/  ISETP.NE.AND.EX P0, PT, RZ, UR5, PT, P0 ;  /* 0x00000005ff007c0c */ /* 0x000fda000bf05300 */
[----:B------:R-:W-:Y:S05]  /*0c50*/  @!P0 BRA `(.L_x_9) ;  /* 0x00000000000c8947 */ /* 0x000fea0003800000 */
[----:B-1----:R-:W0:Y:S02]  /*0c60*/  LDC.64 R6, c[0x0][0x590] ;  /* 0x00016400ff067b82 */ /* 0x002e240000000a00 */
[----:B0-----:R0:W5:Y:S01]  /*0c70*/  LDG.E R23, desc[UR56][R6.64] ;  /* 0x0000003806177981 */ /* 0x001162000c1e1900 */
[----:B------:R-:W-:Y:S05]  /*0c80*/  BRA `(.L_x_8) ;  /* 0x0000000000087947 */ /* 0x000fea0003800000 */
.L_x_9:
[----:B------:R-:W-:Y:S02]  /*0c90*/  ULDC UR4, c[0x0][0x584] ;  /* 0x0001610000047ab9 */ /* 0x000fe40000000800 */
[----:B0-----:R-:W-:-:S07]  /*0ca0*/  IMAD.U32 R23, RZ, RZ, UR4 ;  /* 0x00000004ff177e24 */ /* 0x001fce000f8e00ff */
.L_x_8:
[----:B------:R-:W3:Y:S01]  /*0cb0*/  S2UR UR10, SR_CTAID.Y ;  /* 0x00000000000a79c3 */ /* 0x000ee20000002600 */
[----:B------:R-:W-:Y:S01]  /*0cc0*/  ULDC UR5, c[0x0][0x65c] ;  /* 0x0001970000057ab9 */ /* 0x000fe20000000800 */
[----:B------:R-:W-:Y:S01]  /*0cd0*/  UISETP.NE.AND UP0, UPT, UR15, 0x2, UPT ;  /* 0x000000020f00788c */ /* 0x000fe2000bf05270 */
[----:B------:R-:W-:Y:S01]  /*0ce0*/  IMAD.MOV.U32 R18, RZ, RZ, -0x1 ;  /* 0xffffffffff127424 */ /* 0x000fe200078e00ff */
[----:B------:R-:W-:Y:S01]  /*0cf0*/  UISETP.NE.AND UP2, UPT, UR5, 0x1, UPT ;  /* 0x000000010500788c */ /* 0x000fe2000bf45270 */
[----:B------:R-:W-:Y:S02]  /*0d00*/  IMAD.MOV.U32 R2, RZ, RZ, -0x1 ;  /* 0xffffffffff027424 */ /* 0x000fe400078e00ff */
[----:B------:R-:W-:Y:S01]  /*0d10*/  IMAD.MOV.U32 R19, RZ, RZ, -0x1 ;  /* 0xffffffffff137424 */ /* 0x000fe200078e00ff */
[----:B------:R-:W4:Y:S01]  /*0d20*/  S2UR UR4, SR_CTAID.X ;  /* 0x00000000000479c3 */ /* 0x000f220000002500 */
[----:B------:R-:W-:-:S06]  /*0d30*/  UP2UR UR38, UPR, URZ, 0x4 ;  /* 0x000000043f267883 */ /* 0x000fcc0008000000 */
[----:B------:R-:W-:Y:S01]  /*0d40*/  @UP2 ULDC UR12, c[0x0][0x10] ;  /* 0x00000400000c2ab9 */ /* 0x000fe20000000800 */
[----:B------:R-:W-:Y:S01]  /*0d50*/  @UP2 UMOV UR7, URZ ;  /* 0x0000003f00072c82 */ /* 0x000fe20008000000 */
[----:B------:R-:W-:Y:S01]  /*0d60*/  @UP2 UMOV UR5, URZ ;  /* 0x0000003f00052c82 */ /* 0x000fe20008000000 */
[----:B012---:R-:W0:Y:S01]  /*0d70*/  LDC.64 R6, c[0x0][0x650] ;  /* 0x00019400ff067b82 */ /* 0x007e220000000a00 */
[----:B---3--:R-:W-:Y:S02]  /*0d80*/  @UP2 UMOV UR9, UR10 ;  /* 0x0000000a00092c82 */ /* 0x008fe40008000000 */
[----:B------:R-:W-:Y:S01]  /*0d90*/  @UP2 UMOV UR6, UR9 ;  /* 0x0000000900062c82 */ /* 0x000fe20008000000 */
[----:B------:R-:W-:Y:S01]  /*0da0*/  @!UP2 UMOV UR9, UR10 ;  /* 0x0000000a0009ac82 */ /* 0x000fe20008000000 */
[----:B----4-:R-:W-:-:S03]  /*0db0*/  @UP2 UIMAD.WIDE.U32 UR12, UR4, UR12, UR6 ;  /* 0x0000000c040c22a5 */ /* 0x010fc6000f8e0006 */
[----:B------:R-:W-:Y:S01]  /*0dc0*/  @!UP2 ULDC UR6, c[0x0][0xc] ;  /* 0x000003000006aab9 */ /* 0x000fe20000000800 */
[----:B------:R-:W-:Y:S01]  /*0dd0*/  @UP2 UIADD3 UR14, UR13, UR5, URZ ;  /* 0x000000050d0e2290 */ /* 0x000fe2000fffe03f */
[----:B------:R-:W-:Y:S02]  /*0de0*/  ULDC UR10, c[0x0][0xc] ;  /* 0x00000300000a7ab9 */ /* 0x000fe40000000800 */
[----:B------:R-:W-:Y:S01]  /*0df0*/  UMOV UR5, URZ ;  /* 0x0000003f00057c82 */ /* 0x000fe20008000000 */
[----:B------:R-:W-:Y:S01]  /*0e00*/  ULDC UR11, c[0x0][0x10] ;  /* 0x00000400000b7ab9 */ /* 0x000fe20000000800 */
[----:B------:R-:W-:Y:S02]  /*0e10*/  @!UP2 UIMAD.WIDE.U32 UR6, UR6, UR9, UR4 ;  /* 0x000000090606a2a5 */ /* 0x000fe4000f8e0004 */
[----:B------:R-:W-:Y:S01]  /*0e20*/  UIMAD.WIDE.U32 UR10, UR10, UR11, URZ ;  /* 0x0000000b0a0a72a5 */ /* 0x000fe2000f8e003f */
[----:B------:R-:W-:-:S03]  /*0e30*/  ULDC UR13, c[0x0][0x14] ;  /* 0x00000500000d7ab9 */ /* 0x000fc60000000800 */
[----:B------:R-:W-:Y:S02]  /*0e40*/  UIMAD.WIDE.U32 UR54, UR10, UR13, URZ ;  /* 0x0000000d0a3672a5 */ /* 0x000fe4000f8e003f */
[----:B------:R-:W-:Y:S01]  /*0e50*/  UIMAD UR37, UR11, UR13, URZ ;  /* 0x0000000d0b2572a4 */ /* 0x000fe2000f8e023f */
[----:B------:R-:W-:Y:S01]  /*0e60*/  @!UP2 UMOV UR12, UR6 ;  /* 0x00000006000cac82 */ /* 0x000fe20008000000 */
[----:B------:R-:W-:Y:S02]  /*0e70*/  @!UP2 UMOV UR14, UR7 ;  /* 0x00000007000eac82 */ /* 0x000fe40008000000 */
[----:B------:R-:W-:Y:S02]  /*0e80*/  UIADD3 UR37, UR55, UR37, URZ ;  /* 0x0000002537257290 */ /* 0x000fe4000fffe03f */
[----:B------:R-:W-:-:S04]  /*0e90*/  UIADD3 UR6, UP1, UR12, UR54, URZ ;  /* 0x000000360c067290 */ /* 0x000fc8000ff3e03f */
[----:B------:R-:W-:Y:S02]  /*0ea0*/  UIADD3.X UR7, UR14, UR37, URZ, UP1, !UPT ;  /* 0x000000250e077290 */ /* 0x000fe40008ffe43f */
[----:B------:R-:W-:Y:S02]  /*0eb0*/  USEL UR6, UR6, UR12, !UP0 ;  /* 0x0000000c06067287 */ /* 0x000fe4000c000000 */
[----:B------:R-:W-:-:S04]  /*0ec0*/  USEL UR7, UR7, UR14, !UP0 ;  /* 0x0000000e07077287 */ /* 0x000fc8000c000000 */
[----:B0-----:R-:W-:Y:S01]  /*0ed0*/  ISETP.LE.U32.AND P0, PT, R6, UR6, PT ;  /* 0x0000000606007c0c */ /* 0x001fe2000bf03070 */
[----:B------:R-:W-:Y:S02]  /*0ee0*/  IMAD.U32 R16, RZ, RZ, UR6 ;  /* 0x00000006ff107e24 */ /* 0x000fe4000f8e00ff */
[----:B------:R-:W-:Y:S02]  /*0ef0*/  IMAD.U32 R0, RZ, RZ, UR7 ;  /* 0x00000007ff007e24 */ /* 0x000fe4000f8e00ff */
[----:B------:R-:W-:-:S03]  /*0f00*/  IMAD.U32 R17, RZ, RZ, UR7 ;  /* 0x00000007ff117e24 */ /* 0x000fc6000f8e00ff */
[----:B------:R-:W-:Y:S02]  /*0f10*/  ISETP.GE.U32.AND.EX P0, PT, R0, R7, PT, P0 ;  /* 0x000000070000720c */ /* 0x000fe40003f06100 */
[----:B------:R-:W-:-:S11]  /*0f20*/  PRMT R0, RZ, 0x7610, R0 ;  /* 0x00007610ff007816 */ /* 0x000fd60000000000 */
[----:B------:R-:W-:Y:S05]  /*0f30*/  @P0 BRA `(.L_x_10) ;  /* 0x00000004008c0947 */ /* 0x000fea0003800000 */
[----:B------:R-:W-:Y:S01]  /*0f40*/  I2FP.F32.U32 R0, UR4 ;  /* 0x0000000400007c45 */ /* 0x000fe20008201000 */
[----:B------:R-:W-:Y:S01]  /*0f50*/  ULDC.64 UR16, c[0x0][0x628] ;  /* 0x00018a0000107ab9 */ /* 0x000fe20000000a00 */
[----:B------:R-:W-:Y:S01]  /*0f60*/  ULDC UR6, c[0x0][0x150] ;  /* 0x0000540000067ab9 */ /* 0x000fe20000000800 */
[----:B------:R-:W-:Y:S01]  /*0f70*/  ISETP.NE.U32.AND P0, PT, RZ, UR16, PT ;  /* 0x00000010ff007c0c */ /* 0x000fe2000bf05070 */
[----:B------:R-:W-:Y:S01]  /*0f80*/  ULDC UR15, c[0x0][0x630] ;  /* 0x00018c00000f7ab9 */ /* 0x000fe20000000800 */
[----:B------:R-:W-:Y:S01]  /*0f90*/  FMUL R0, R0, UR6 ;  /* 0x0000000600007c20 */ /* 0x000fe20008400000 */
[----:B------:R-:W-:Y:S01]  /*0fa0*/  R2UR UR19, R16 ;  /* 0x00000000101372ca */ /* 0x000fe200000e0000 */
[----:B------:R-:W-:Y:S01]  /*0fb0*/  ULDC UR21, c[0x0][0x154] ;  /* 0x0000550000157ab9 */ /* 0x000fe20000000800 */
[----:B------:R-:W-:Y:S01]  /*0fc0*/  ISETP.NE.AND.EX P0, PT, RZ, UR17, PT, P0 ;  /* 0x00000011ff007c0c */ /* 0x000fe2000bf05300 */
[----:B------:R0:W1:Y:S01]  /*0fd0*/  F2I.U32.TRUNC.NTZ R2, R0 ;  /* 0x0000000000027305 */ /* 0x000062000020f000 */
[----:B------:R-:W-:-:S02]  /*0fe0*/  R2UR UR20, R17 ;  /* 0x00000000111472ca */ /* 0x000fc400000e0000 */
[----:B------:R-:W-:Y:S02]  /*0ff0*/  R2UR UR6, R16 ;  /* 0x00000000100672ca */ /* 0x000fe400000e0000 */
[----:B------:R-:W-:-:S07]  /*1000*/  R2UR UR7, R17 ;  /* 0x00000000110772ca */ /* 0x000fce00000e0000 */
[----:B0-----:R-:W-:Y:S08]  /*1010*/  @!P0 BRA `(.L_x_11) ;  /* 0x0000000000308947 */ /* 0x001ff00003800000 */
[----:B------:R-:W-:Y:S01]  /*1020*/  R2UR UR6, R16 ;  /* 0x00000000100672ca */ /* 0x000fe200000e0000 */
[----:B------:R-:W-:Y:S01]  /*1030*/  ULDC UR12, c[0x0][0x634] ;  /* 0x00018d00000c7ab9 */ /* 0x000fe20000000800 */
[----:B------:R-:W-:-:S11]  /*1040*/  R2UR UR14, R17 ;  /* 0x00000000110e72ca */ /* 0x000fd600000e0000 */
[----:B------:R-:W-:-:S04]  /*1050*/  UIADD3 UR12, UP1, UR6, UR12, URZ ;  /* 0x0000000c060c7290 */ /* 0x000fc8000ff3e03f */
[----:B------:R-:W-:-:S04]  /*1060*/  UIADD3.X UR14, URZ, UR14, URZ, UP1, !UPT ;  /* 0x0000000e3f0e7290 */ /* 0x000fc80008ffe43f */
[----:B------:R-:W-:-:S04]  /*1070*/  UIMAD.WIDE.U32 UR6, UR14, UR16, URZ ;  /* 0x000000100e0672a5 */ /* 0x000fc8000f8e003f */
[----:B------:R-:W-:Y:S02]  /*1080*/  UIMAD.WIDE.U32 UR10, UP1, UR12, UR17, UR6 ;  /* 0x000000110c0a72a5 */ /* 0x000fe4000f820006 */
[----:B------:R-:W-:Y:S02]  /*1090*/  UIMAD.WIDE.U32 UR6, UR12, UR16, URZ ;  /* 0x000000100c0672a5 */ /* 0x000fe4000f8e003f */
[----:B------:R-:W-:Y:S02]  /*10a0*/  UIADD3.X UR13, URZ, URZ, URZ, UP1, !UPT ;  /* 0x0000003f3f0d7290 */ /* 0x000fe40008ffe43f */
[----:B------:R-:W-:Y:S01]  /*10b0*/  UIADD3 URZ, UP1, UR7, UR10, URZ ;  /* 0x0000000a073f7290 */ /* 0x000fe2000ff3e03f */
[----:B------:R-:W-:-:S03]  /*10c0*/  UMOV UR12, UR11 ;  /* 0x0000000b000c7c82 */ /* 0x000fc60008000000 */
[----:B------:R-:W-:-:S12]  /*10d0*/  UIMAD.WIDE.U32.X UR6, UR14, UR17, UR12, UP1 ;  /* 0x000000110e0672a5 */ /* 0x000fd800088e040c */
.L_x_11:
[----:B------:R-:W-:Y:S01]  /*10e0*/  USHF.R.U64 UR5, UR6, UR15, UR7 ;  /* 0x0000000f06057299 */ /* 0x000fe20008001207 */
[----:B------:R-:W-:Y:S01]  /*10f0*/  I2FP.F32.U32 R0, UR9 ;  /* 0x0000000900007c45 */ /* 0x000fe20008201000 */
[----:B------:R-:W-:Y:S01]  /*1100*/  USHF.R.U32.HI UR6, URZ, UR15, UR7 ;  /* 0x0000000f3f067299 */ /* 0x000fe20008011607 */
[----:B-1----:R-:W-:Y:S01]  /*1110*/  R2UR UR14, R2 ;  /* 0x00000000020e72ca */ /* 0x002fe200000e0000 */
[----:B------:R-:W-:Y:S02]  /*1120*/  UIADD3 UR17, UP1, URZ, -UR5, URZ ;  /* 0x800000053f117290 */ /* 0x000fe4000ff3e03f */
[----:B------:R-:W-:Y:S01]  /*1130*/  FMUL R0, R0, UR21 ;  /* 0x0000001500007c20 */ /* 0x000fe20008400000 */
[----:B------:R-:W-:Y:S01]  /*1140*/  ULDC.64 UR10, c[0x0][0x620] ;  /* 0x00018800000a7ab9 */ /* 0x000fe20000000a00 */
[----:B------:R-:W-:Y:S01]  /*1150*/  UIADD3.X UR6, URZ, ~UR6, URZ, UP1, !UPT ;  /* 0x800000063f067290 */ /* 0x000fe20008ffe43f */
[----:B------:R-:W-:Y:S01]  /*1160*/  UMOV UR12, UR19 ;  /* 0x00000013000c7c82 */ /* 0x000fe20008000000 */
[----:B------:R-:W-:-:S02]  /*1170*/  UMOV UR13, UR20 ;  /* 0x00000014000d7c82 */ /* 0x000fc40008000000 */
[----:B------:R-:W-:Y:S01]  /*1180*/  UIMAD UR6, UR6, UR10, URZ ;  /* 0x0000000a060672a4 */ /* 0x000fe2000f8e023f */
[----:B------:R-:W0:Y:S01]  /*1190*/  F2I.U32.TRUNC.NTZ R0, R0 ;  /* 0x0000000000007305 */ /* 0x000e22000020f000 */
[----:B------:R-:W-:Y:S02]  /*11a0*/  UIMAD.WIDE.U32 UR12, UR17, UR10, UR12 ;  /* 0x0000000a110c72a5 */ /* 0x000fe4000f8e000c */
[----:B------:R-:W-:Y:S01]  /*11b0*/  UIMAD UR17, UR17, UR11, UR6 ;  /* 0x0000000b111172a4 */ /* 0x000fe2000f8e0206 */
[----:B------:R-:W-:Y:S01]  /*11c0*/  ULDC UR24, c[0x0][0x658] ;  /* 0x0001960000187ab9 */ /* 0x000fe20000000800 */
[----:B------:R-:W-:Y:S02]  /*11d0*/  UMOV UR22, 0xffffffff ;  /* 0xffffffff00167882 */ /* 0x000fe40000000000 */
[----:B------:R-:W-:Y:S01]  /*11e0*/  UIADD3 UR17, UR13, UR17, URZ ;  /* 0x000000110d117290 */ /* 0x000fe2000fffe03f */
[----:B------:R-:W-:Y:S01]  /*11f0*/  ULDC UR19, c[0x0][0x618] ;  /* 0x0001860000137ab9 */ /* 0x000fe20000000800 */
[----:B------:R-:W-:Y:S01]  /*1200*/  ULDC.64 UR6, c[0x0][0x640] ;  /* 0x0001900000067ab9 */ /* 0x000fe20000000a00 */
[----:B------:R-:W-:Y:S01]  /*1210*/  USHF.L.U32 UR13, UR22, UR24, URZ ;  /* 0x00000018160d7299 */ /* 0x000fe2000800063f */
[----:B------:R-:W-:Y:S01]  /*1220*/  ISETP.NE.U32.AND P0, PT, RZ, UR6, PT ;  /* 0x00000006ff007c0c */ /* 0x000fe2000bf05070 */
[----:B------:R-:W-:-:S02]  /*1230*/  USHF.R.U64 UR22, UR12, UR19, UR17 ;  /* 0x000000130c167299 */ /* 0x000fc40008001211 */
[----:B------:R-:W-:Y:S01]  /*1240*/  USHF.R.U32.HI UR12, URZ, UR19, UR17 ;  /* 0x000000133f0c7299 */ /* 0x000fe20008011611 */
[----:B0-----:R-:W-:Y:S01]  /*1250*/  R2UR UR16, R0 ;  /* 0x00000000001072ca */ /* 0x001fe200000e0000 */
[----:B------:R-:W-:Y:S01]  /*1260*/  ULDC UR21, c[0x0][0x608] ;  /* 0x0001820000157ab9 */ /* 0x000fe20000000800 */
[----:B------:R-:W-:Y:S01]  /*1270*/  ISETP.NE.AND.EX P0, PT, RZ, UR7, PT, P0 ;  /* 0x00000007ff007c0c */ /* 0x000fe2000bf05300 */
[----:B------:R-:W-:Y:S02]  /*1280*/  USHF.R.U64 UR26, UR22, UR21, UR12 ;  /* 0x00000015161a7299 */ /* 0x000fe4000800120c */
[----:B------:R-:W-:Y:S01]  /*1290*/  USHF.R.U32.HI UR12, URZ, UR21, UR12 ;  /* 0x000000153f0c7299 */ /* 0x000fe2000801160c */
[----:B------:R-:W-:Y:S01]  /*12a0*/  UMOV UR20, 0x1 ;  /* 0x0000000100147882 */ /* 0x000fe20000000000 */
[----:B------:R-:W-:Y:S02]  /*12b0*/  UIADD3 UR14, -UR14, URZ, URZ ;  /* 0x0000003f0e0e7290 */ /* 0x000fe4000fffe13f */
[----:B------:R-:W-:-:S02]  /*12c0*/  USHF.R.U64 UR27, UR26, UR24, UR12 ;  /* 0x000000181a1b7299 */ /* 0x000fc4000800120c */
[----:B------:R-:W-:Y:S01]  /*12d0*/  USHF.L.U32 UR19, UR20, UR24, URZ ;  /* 0x0000001814137299 */ /* 0x000fe2000800063f */
[----:B------:R-:W-:Y:S01]  /*12e0*/  ULDC UR15, c[0x0][0x144] ;  /* 0x00005100000f7ab9 */ /* 0x000fe20000000800 */
[----:B------:R-:W-:Y:S01]  /*12f0*/  ULDC UR10, c[0x0][0x600] ;  /* 0x00018000000a7ab9 */ /* 0x000fe20000000800 */
[----:B------:R-:W-:Y:S02]  /*1300*/  ULOP3.LUT UR20, URZ, UR13, URZ, 0x33, !UPT ;  /* 0x0000000d3f147292 */ /* 0x000fe4000f8e333f */
[----:B------:R-:W-:Y:S02]  /*1310*/  USHF.R.U32.HI UR13, URZ, UR24, UR12 ;  /* 0x000000183f0d7299 */ /* 0x000fe4000801160c */
[----:B------:R-:W-:Y:S02]  /*1320*/  UIADD3 UR11, UR10, -0x1, URZ ;  /* 0xffffffff0a0b7890 */ /* 0x000fe4000fffe03f */
[----:B------:R-:W-:Y:S02]  /*1330*/  UIADD3 UR23, -UR16, URZ, URZ ;  /* 0x0000003f10177290 */ /* 0x000fe4000fffe13f */
[----:B------:R-:W-:Y:S01]  /*1340*/  UIMAD UR4, UR15, UR14, UR4 ;  /* 0x0000000e0f0472a4 */ /* 0x000fe2000f8e0204 */
[----:B------:R-:W-:Y:S01]  /*1350*/  ULDC UR28, c[0x0][0x148] ;  /* 0x00005200001c7ab9 */ /* 0x000fe20000000800 */
[----:B------:R-:W-:Y:S01]  /*1360*/  ULDC UR24, c[0x0][0x648] ;  /* 0x0001920000187ab9 */ /* 0x000fe20000000800 */
[----:B------:R-:W-:Y:S01]  /*1370*/  ULDC UR25, c[0x0][0x638] ;  /* 0x00018e0000197ab9 */ /* 0x000fe20000000800 */
[----:B------:R-:W-:Y:S01]  /*1380*/  UMOV UR12, UR27 ;  /* 0x0000001b000c7c82 */ /* 0x000fe20008000000 */
[----:B------:R-:W-:Y:S07]  /*1390*/  @!P0 BRA `(.L_x_12) ;  /* 0x0000000000308947 */ /* 0x000fee0003800000 */
[----:B------:R-:W-:Y:S02]  /*13a0*/  ULDC UR16, c[0x0][0x64c] ;  /* 0x0001930000107ab9 */ /* 0x000fe40000000800 */
        /* <DEDUP_REMOVED lines=8> */
[----:B------:R-:W-:-:S07]  /*1430*/  UIMAD.WIDE.U32.X UR6, UR21, UR7, UR16, UP1 ;  /* 0x00000007150672a5 */ /* 0x000fce00088e0410 */
[----:B------:R-:W-:Y:S01]  /*1440*/  UMOV UR12, UR6 ;  /* 0x00000006000c7c82 */ /* 0x000fe20008000000 */
[----:B------:R-:W-:-:S05]  /*1450*/  UMOV UR13, UR7 ;  /* 0x00000007000d7c82 */ /* 0x000fca0008000000 */
.L_x_12:
[----:B------:R-:W-:Y:S01]  /*1460*/  UISETP.NE.AND UP1, UPT, UR38, URZ, UPT ;  /* 0x0000003f2600728c */ /* 0x000fe2000bf25270 */
[----:B------:R-:W-:Y:S01]  /*1470*/  IMAD.MOV.U32 R0, RZ, RZ, 0x1 ;  /* 0x00000001ff007424 */ /* 0x000fe200078e00ff */
[----:B------:R-:W-:Y:S01]  /*1480*/  USHF.R.U64 UR6, UR12, UR24, UR13 ;  /* 0x000000180c067299 */ /* 0x000fe2000800120d */
[----:B------:R-:W-:Y:S01]  /*1490*/  IMAD.U32 R19, RZ, RZ, UR5 ;  /* 0x00000005ff137e24 */ /* 0x000fe2000f8e00ff */
[----:B------:R-:W-:Y:S02]  /*14a0*/  ULOP3.LUT UR20, UR26, UR20, URZ, 0xc0, !UPT ;  /* 0x000000141a147292 */ /* 0x000fe4000f8ec03f */
[----:B------:R-:W-:Y:S02]  /*14b0*/  UIADD3 UR7, -UR6, URZ, URZ ;  /* 0x0000003f06077290 */ /* 0x000fe4000fffe13f */
[----:B------:R-:W-:Y:S02]  /*14c0*/  UIMAD UR19, UR19, UR6, UR20 ;  /* 0x00000006131372a4 */ /* 0x000fe4000f8e0214 */
[----:B------:R-:W-:-:S02]  /*14d0*/  ULOP3.LUT UR11, UR22, UR11, URZ, 0xc0, !UPT ;  /* 0x0000000b160b7292 */ /* 0x000fc4000f8ec03f */
[----:B------:R-:W-:Y:S02]  /*14e0*/  @UP1 UIMAD UR4, UR28, UR23, UR9 ;  /* 0x000000171c0412a4 */ /* 0x000fe4000f8e0209 */
[----:B------:R-:W-:-:S03]  /*14f0*/  UIMAD UR6, UR7, UR25, UR27 ;  /* 0x00000019070672a4 */ /* 0x000fc6000f8e021b */
[----:B------:R-:W-:Y:S01]  /*1500*/  ULDC UR7, c[0x0][0x610] ;  /* 0x0001840000077ab9 */ /* 0x000fe20000000800 */
[----:B------:R-:W-:Y:S02]  /*1510*/  UIMAD UR6, UR6, UR10, UR11 ;  /* 0x0000000a060672a4 */ /* 0x000fe4000f8e020b */
[----:B------:R-:W-:-:S04]  /*1520*/  UIMAD UR4, UR19, UR7, UR4 ;  /* 0x00000007130472a4 */ /* 0x000fc8000f8e0204 */
[----:B------:R-:W-:Y:S02]  /*1530*/  USEL UR7, UR6, UR4, !UP1 ;  /* 0x0000000406077287 */ /* 0x000fe4000c800000 */
[----:B------:R-:W-:-:S04]  /*1540*/  USEL UR4, UR4, UR6, !UP1 ;  /* 0x0000000604047287 */ /* 0x000fc8000c800000 */
[----:B------:R-:W-:Y:S02]  /*1550*/  IMAD.U32 R2, RZ, RZ, UR7 ;  /* 0x00000007ff027e24 */ /* 0x000fe4000f8e00ff */
[----:B------:R-:W-:-:S07]  /*1560*/  IMAD.U32 R18, RZ, RZ, UR4 ;  /* 0x00000004ff127e24 */ /* 0x000fce000f8e00ff */
.L_x_10:
[----:B------:R-:W-:Y:S02]  /*1570*/  ULDC UR4, c[0x0][0x28c] ;  /* 0x0000a30000047ab9 */ /* 0x000fe40000000800 */
[----:B------:R-:W-:-:S04]  /*1580*/  UIADD3 UR4, UR4, 0x1f, URZ ;  /* 0x0000001f04047890 */ /* 0x000fc8000fffe03f */
[----:B------:R-:W-:-:S04]  /*1590*/  USHF.R.S32.HI UR5, URZ, 0x1f, UR4 ;  /* 0x0000001f3f057899 */ /* 0x000fc80008011404 */
[----:B------:R-:W-:-:S04]  /*15a0*/  ULEA.HI UR5, UR5, UR4, URZ, 0x5 ;  /* 0x0000000405057291 */ /* 0x000fc8000f8f283f */
[----:B------:R-:W-:Y:S01]  /*15b0*/  USHF.R.S32.HI UR39, URZ, 0x5, UR5 ;  /* 0x000000053f277899 */ /* 0x000fe20008011405 */
[----:B------:R-:W-:Y:S11]  /*15c0*/  @!P1 BRA `(.L_x_13) ;  /* 0x0000003000909947 */ /* 0x000ff60003800000 */
[----:B------:R-:W-:-:S06]  /*15d0*/  UISETP.GT.U32.AND UP1, UPT, UR18, 0x1, UPT ;  /* 0x000000011200788c */ /* 0x000fcc000bf24070 */
[----:B------:R-:W-:-:S13]  /*15e0*/  PLOP3.LUT P0, PT, PT, PT, UP1, 0x80, 0x0 ;  /* 0x000000000000781c */ /* 0x000fda0003f0f018 */
[----:B------:R-:W-:Y:S05]  /*15f0*/  @P0 EXIT ;  /* 0x000000000000094d */ /* 0x000fea0003800000 */
.L_x_14:
[----:B------:R-:W-:-:S08]  /*1600*/  NOP ;  /* 0x0000000000007918 */ /* 0x000fd00000000000 */
[----:B------:R-:W0:Y:S02]  /*1610*/  USETMAXREG.TRY_ALLOC.CTAPOOL UP1, 0xe8 ;  /* 0x000000e8000079c8 */ /* 0x000e240008020600 */
[----:B0-----:R-:W-:-:S13]  /*1620*/  PLOP3.LUT P0, PT, PT, PT, UP1, 0x80, 0x0 ;  /* 0x000000000000781c */ /* 0x001fda0003f0f018 */
[----:B------:R-:W-:Y:S05]  /*1630*/  @!P0 BRA `(.L_x_14) ;  /* 0xfffffffc00f08947 */ /* 0x000fea000383ffff */
[----:B------:R-:W-:-:S13]  /*1640*/  LOP3.LUT P0, RZ, R0, 0xff, RZ, 0xc0, !PT ;  /* 0x000000ff00ff7812 */ /* 0x000fda000780c0ff */
[----:B------:R-:W-:Y:S05]  /*1650*/  @!P0 EXIT ;  /* 0x000000000000894d */ /* 0x000fea0003800000 */
[----:B------:R-:W-:Y:S01]  /*1660*/  SHF.R.S32.HI R0, RZ, 0x1f, R3 ;  /* 0x0000001fff007819 */ /* 0x000fe20000011403 */
[----:B------:R-:W0:Y:S01]  /*1670*/  S2UR UR5, SR_CgaCtaId ;  /* 0x00000000000579c3 */ /* 0x000e220000008800 */
[----:B------:R-:W-:Y:S02]  /*1680*/  USHF.R.U32.HI UR4, URZ, 0x5, UR39 ;  /* 0x000000053f047899 */ /* 0x000fe40008011627 */
[CC--:B------:R-:W-:Y:S01]  /*1690*/  LEA.HI R4, R0.reuse, R3.reuse, RZ, 0x2 ;  /* 0x0000000300047211 */ /* 0x0c0fe200078f10ff */
[----:B------:R-:W-:Y:S01]  /*16a0*/  UMOV UR41, 0x400 ;  /* 0x0000040000297882 */ /* 0x000fe20000000000 */
[----:B------:R-:W-:Y:S01]  /*16b0*/  LEA.HI R0, R0, R3, RZ, 0x5 ;  /* 0x0000000300007211 */ /* 0x000fe200078f28ff */
[----:B------:R-:W-:Y:S01]  /*16c0*/  ULOP3.LUT UR44, UR39, 0x1f, URZ, 0xc0, !UPT ;  /* 0x0000001f272c7892 */ /* 0x000fe2000f8ec03f */
[--C-:B------:R-:W-:Y:S01]  /*16d0*/  SHF.R.S32.HI R48, RZ, 0x2, R4.reuse ;  /* 0x00000002ff307819 */ /* 0x100fe20000011404 */
[----:B------:R-:W1:Y:S01]  /*16e0*/  LDC.64 R52, c[0x0][0x5c8] ;  /* 0x00017200ff347b82 */ /* 0x000e620000000a00 */
[----:B------:R-:W-:Y:S01]  /*16f0*/  SHF.R.S32.HI R5, RZ, 0x1f, R4 ;  /* 0x0000001fff057819 */ /* 0x000fe20000011404 */
[----:B------:R-:W-:Y:S01]  /*1700*/  ULOP3.LUT UR4, UR4, 0x1, URZ, 0xc0, !UPT ;  /* 0x0000000104047892 */ /* 0x000fe2000f8ec03f */
[----:B------:R-:W-:Y:S01]  /*1710*/  LOP3.LUT R4, R4, 0xfffffffc, RZ, 0xc0, !PT ;  /* 0xfffffffc04047812 */ /* 0x000fe200078ec0ff */
[----:B------:R-:W-:Y:S01]  /*1720*/  USEL UR44, UR44, URZ, !UP0 ;  /* 0x0000003f2c2c7287 */ /* 0x000fe2000c000000 */
[----:B------:R-:W-:Y:S01]  /*1730*/  LEA.HI R5, R5, R48, RZ, 0x3 ;  /* 0x0000003005057211 */ /* 0x000fe200078f18ff */
[----:B------:R-:W-:-:S02]  /*1740*/  UISETP.EQ.U32.AND UP0, UPT, UR4, 0x1, !UP0 ;  /* 0x000000010400788c */ /* 0x000fc4000c702070 */
[----:B------:R-:W-:Y:S01]  /*1750*/  IMAD.IADD R4, R3, 0x1, -R4 ;  /* 0x0000000103047824 */ /* 0x000fe200078e0a04 */
[----:B------:R-:W-:Y:S01]  /*1760*/  LOP3.LUT R5, R5, 0xfffffff8, RZ, 0xc0, !PT ;  /* 0xfffffff805057812 */ /* 0x000fe200078ec0ff */
[----:B------:R-:W-:Y:S01]  /*1770*/  UISETP.LT.AND UP1, UPT, UR39, 0x1, UPT ;  /* 0x000000012700788c */ /* 0x000fe2000bf21270 */
[----:B------:R-:W-:Y:S01]  /*1780*/  SHF.R.S32.HI R3, RZ, 0x5, R0 ;  /* 0x00000005ff037819 */ /* 0x000fe20000011400 */
[----:B------:R-:W-:Y:S01]  /*1790*/  VIADD R0, R55, 0xffffffff ;  /* 0xffffffff37007836 */ /* 0x000fe20000000000 */
[----:B------:R-:W-:Y:S01]  /*17a0*/  ULDC UR43, c[0x0][0x658] ;  /* 0x00019600002b7ab9 */ /* 0x000fe20000000800 */
[----:B------:R-:W-:Y:S01]  /*17b0*/  IMAD.IADD R48, R48, 0x1, -R5 ;  /* 0x0000000130307824 */ /* 0x000fe200078e0a05 */
[----:B------:R-:W-:Y:S01]  /*17c0*/  UMOV UR6, 0xffffffff ;  /* 0xffffffff00067882 */ /* 0x000fe20000000000 */
[----:B------:R-:W2:Y:S01]  /*17d0*/  LDC R5, c[0x0][0x288] ;  /* 0x0000a200ff057b82 */ /* 0x000ea20000000800 */
[----:B0-----:R-:W-:Y:S01]  /*17e0*/  ULEA UR41, UR5, UR41, 0x18 ;  /* 0x0000002905297291 */ /* 0x001fe2000f8ec03f */
[C---:B------:R-:W-:Y:S01]  /*17f0*/  ISETP.NE.AND P0, PT, R0.reuse, RZ, PT ;  /* 0x000000ff0000720c */ /* 0x040fe20003f05270 */
[----:B------:R-:W-:Y:S01]  /*1800*/  IMAD.SHL.U32 R0, R0, 0x8, RZ ;  /* 0x0000000800007824 */ /* 0x000fe200078e00ff */
[--C-:B------:R-:W-:Y:S01]  /*1810*/  SHF.R.S32.HI R49, RZ, 0x1f, R48.reuse ;  /* 0x0000001fff317819 */ /* 0x100fe20000011430 */
[----:B------:R-:W-:Y:S01]  /*1820*/  UIADD3 UR4, UR41, 0x20300, URZ ;  /* 0x0002030029047890 */ /* 0x000fe2000fffe03f */
[----:B------:R-:W-:Y:S01]  /*1830*/  IMAD.SHL.U32 R50, R4, 0x2, RZ ;  /* 0x0000000204327824 */ /* 0x000fe200078e00ff */
[----:B------:R-:W-:Y:S01]  /*1840*/  UIADD3 UR5, UR41, 0x300, URZ ;  /* 0x0000030029057890 */ /* 0x000fe2000fffe03f */
[C-C-:B------:R-:W-:Y:S01]  /*1850*/  IMAD R57, R3.reuse, -0x10, -R48.reuse ;  /* 0xfffffff003397824 */ /* 0x140fe200078e0a30 */
[----:B------:R-:W-:Y:S01]  /*1860*/  UIADD3 UR52, UR41, 0x210, URZ ;  /* 0x0000021029347890 */ /* 0x000fe2000fffe03f */
[----:B------:R-:W-:Y:S01]  /*1870*/  LOP3.LUT R0, R0, 0x8, RZ, 0xc0, !PT ;  /* 0x0000000800007812 */ /* 0x000fe200078ec0ff */
[----:B------:R-:W-:Y:S01]  /*1880*/  USHF.R.U32.HI UR4, URZ, 0x4, UR4 ;  /* 0x000000043f047899 */ /* 0x000fe20008011604 */
[C---:B-1----:R-:W-:Y:S01]  /*1890*/  SHF.L.U64.HI R53, R52.reuse, 0x3, R53 ;  /* 0x0000000334357819 */ /* 0x042fe20000010235 */
[----:B------:R-:W-:Y:S01]  /*18a0*/  USHF.R.U32.HI UR5, URZ, 0x4, UR5 ;  /* 0x000000043f057899 */ /* 0x000fe20008011605 */
[----:B------:R-:W-:Y:S01]  /*18b0*/  IMAD.WIDE R48, R3, 0x10, R48 ;  /* 0x0000001003307825 */ /* 0x000fe200078e0230 */
[----:B------:R-:W-:Y:S01]  /*18c0*/  ULDC UR8, c[0x0][0x284] ;  /* 0x0000a10000087ab9 */ /* 0x000fe20000000800 */
[----:B------:R-:W-:Y:S01]  /*18d0*/  USEL UR50, UR39, 0x1, UP1 ;  /* 0x0000000127327887 */ /* 0x000fe20008800000 */
[----:B------:R-:W-:Y:S01]  /*18e0*/  SEL R58, RZ, 0x1, P0 ;  /* 0x00000001ff3a7807 */ /* 0x000fe20000000000 */
[----:B------:R-:W-:Y:S01]  /*18f0*/  USHF.L.U32 UR6, UR6, UR43, URZ ;  /* 0x0000002b06067299 */ /* 0x000fe2000800063f */
[----:B------:R-:W-:Y:S01]  /*1900*/  IMAD.SHL.U32 R52, R52, 0x8, RZ ;  /* 0x0000000834347824 */ /* 0x000fe200078e00ff */
[----:B------:R-:W-:Y:S01]  /*1910*/  ULOP3.LUT UR4, UR4, 0x3fff, URZ, 0xc0, !UPT ;  /* 0x00003fff04047892 */ /* 0x000fe2000f8ec03f */
[----:B------:R-:W-:Y:S01]  /*1920*/  LEA R55, R55, UR52, 0x3 ;  /* 0x0000003437377c11 */ /* 0x000fe2000f8e18ff */
[----:B------:R-:W-:Y:S01]  /*1930*/  ULOP3.LUT UR5, UR5, 0x3fff, URZ, 0xc0, !UPT ;  /* 0x00003fff05057892 */ /* 0x000fe2000f8ec03f */
[----:B------:R-:W-:Y:S01]  /*1940*/  LOP3.LUT R59, R0, 0x8, RZ, 0x3c, !PT ;  /* 0x00000008003b7812 */ /* 0x000fe200078e3cff */
[----:B--2---:R-:W-:Y:S01]  /*1950*/  IMAD R54, R4, -0x2, R5 ;  /* 0xfffffffe04367824 */ /* 0x004fe200078e0205 */
[----:B------:R-:W-:Y:S01]  /*1960*/  LOP3.LUT R56, R0, 0x18, RZ, 0x3c, !PT ;  /* 0x0000001800387812 */ /* 0x000fe200078e3cff */
[----:B------:R-:W-:Y:S01]  /*1970*/  VIADD R57, R57, UR8 ;  /* 0x0000000839397c36 */ /* 0x000fe20008000000 */
[----:B------:R-:W-:Y:S01]  /*1980*/  SHF.R.S32.HI R51, RZ, 0x1f, R50 ;  /* 0x0000001fff337819 */ /* 0x000fe20000011432 */
[----:B------:R-:W-:Y:S01]  /*1990*/  ULDC UR42, c[0x0][0x600] ;  /* 0x00018000002a7ab9 */ /* 0x000fe20000000800 */
[----:B------:R-:W-:Y:S01]  /*19a0*/  UMOV UR7, 0x1 ;  /* 0x0000000100077882 */ /* 0x000fe20000000000 */
[----:B------:R-:W-:-:S02]  /*19b0*/  ULOP3.LUT UR51, UR36, 0x1, URZ, 0xfc, !UPT ;  /* 0x0000000124337892 */ /* 0x000fc4000f8efc3f */
[----:B------:R-:W-:Y:S02]  /*19c0*/  USHF.L.U32 UR49, UR39, 0x1, URZ ;  /* 0x0000000127317899 */ /* 0x000fe4000800063f */
[----:B------:R-:W-:Y:S02]  /*19d0*/  USHF.L.U64.HI UR40, UR54, 0x1, UR37 ;  /* 0x0000000136287899 */ /* 0x000fe40008010225 */
[----:B------:R-:W-:Y:S02]  /*19e0*/  UIADD3 UR42, UR42, -0x1, URZ ;  /* 0xffffffff2a2a7890 */ /* 0x000fe4000fffe03f */
[----:B------:R-:W-:Y:S02]  /*19f0*/  USHF.L.U32 UR43, UR7, UR43, URZ ;  /* 0x0000002b072b7299 */ /* 0x000fe4000800063f */
[----:B------:R-:W-:Y:S02]  /*1a00*/  UIADD3 UR50, -UR50, UR39, URZ ;  /* 0x0000002732327290 */ /* 0x000fe4000fffe13f */
[----:B------:R-:W-:-:S02]  /*1a10*/  ULOP3.LUT UR45, URZ, UR6, URZ, 0x33, !UPT ;  /* 0x000000063f2d7292 */ /* 0x000fc4000f8e333f */
[----:B------:R-:W-:Y:S02]  /*1a20*/  USEL UR46, URZ, 0x1, !UP0 ;  /* 0x000000013f2e7887 */ /* 0x000fe4000c000000 */
[----:B------:R-:W-:Y:S02]  /*1a30*/  ULOP3.LUT UR47, UR4, 0x10000, URZ, 0xfc, !UPT ;  /* 0x00010000042f7892 */ /* 0x000fe4000f8efc3f */
[----:B------:R-:W-:-:S12]  /*1a40*/  ULOP3.LUT UR48, UR5, 0x10000, URZ, 0xfc, !UPT ;  /* 0x0001000005307892 */ /* 0x000fd8000f8efc3f */
.L_x_82:
[----:B------:R-:W-:-:S04]  /*1a50*/  SHF.L.U32 R0, R58, 0x1f, RZ ;  /* 0x0000001f3a007819 */ /* 0x000fc800000006ff */
[----:B------:R-:W0:Y:S02]  /*1a60*/  SYNCS.PHASECHK.TRANS64.TRYWAIT P0, [R55+URZ+-0x8], R0 ;  /* 0xfffff800370075a7 */ /* 0x000e24000800017f */
[----:B01234-:R-:W-:Y:S05]  /*1a70*/  @!P0 BRA `(.L_x_15) ;  /* 0x0000004c00488947 */ /* 0x01ffea0003800000 */
.L_x_132:
[----:B------:R-:W-:Y:S02]  /*1a80*/  ULDC UR4, c[0x0][0x28c] ;  /* 0x0000a30000047ab9 */ /* 0x000fe40000000800 */
[----:B------:R-:W-:-:S13]  /*1a90*/  ISETP.LT.AND P0, PT, RZ, UR4, PT ;  /* 0x00000004ff007c0c */ /* 0x000fda000bf01270 */
[----:B------:R-:W-:Y:S05]  /*1aa0*/  @P0 BRA `(.L_x_16) ;  /* 0x0000000000400947 */ /* 0x000fea0003800000 */
[----:B0-----:R-:W-:Y:S01]  /*1ab0*/  MOV R0, 0x0 ;  /* 0x0000000000007802 */ /* 0x001fe20000000f00 */
[----:B------:R-:W-:Y:S01]  /*1ac0*/  ULDC.64 UR4, c[0x4][0x68] ;  /* 0x01001a0000047ab9 */ /* 0x000fe20000000a00 */
[----:B------:R-:W-:Y:S01]  /*1ad0*/  ULDC.64 UR6, c[0x4][0x8] ;  /* 0x0100020000067ab9 */ /* 0x000fe20000000a00 */
[----:B------:R-:W-:Y:S01]  /*1ae0*/  IMAD.U32 R4, RZ, RZ, UR4 ;  /* 0x00000004ff047e24 */ /* 0x000fe2000f8e00ff */
[----:B------:R0:W1:Y:S01]  /*1af0*/  LDC.64 R14, c[0x4][R0] ;  /* 0x01000000000e7b82 */ /* 0x0000620000000a00 */
[----:B------:R-:W-:Y:S01]  /*1b00*/  IMAD.U32 R5, RZ, RZ, UR5 ;  /* 0x00000005ff057e24 */ /* 0x000fe2000f8e00ff */
[----:B------:R-:W-:Y:S01]  /*1b10*/  ULDC.64 UR4, c[0x4][0x70] ;  /* 0x01001c0000047ab9 */ /* 0x000fe20000000a00 */
[----:B------:R-:W-:Y:S02]  /*1b20*/  IMAD.U32 R10, RZ, RZ, UR6 ;  /* 0x00000006ff0a7e24 */ /* 0x000fe4000f8e00ff */
[----:B------:R-:W-:Y:S02]  /*1b30*/  IMAD.U32 R6, RZ, RZ, UR4 ;  /* 0x00000004ff067e24 */ /* 0x000fe4000f8e00ff */
[----:B------:R-:W-:-:S02]  /*1b40*/  IMAD.U32 R7, RZ, RZ, UR5 ;  /* 0x00000005ff077e24 */ /* 0x000fc4000f8e00ff */
[----:B------:R-:W-:Y:S02]  /*1b50*/  IMAD.U32 R11, RZ, RZ, UR7 ;  /* 0x00000007ff0b7e24 */ /* 0x000fe4000f8e00ff */
[----:B------:R-:W-:Y:S02]  /*1b60*/  IMAD.MOV.U32 R8, RZ, RZ, 0x1e1 ;  /* 0x000001e1ff087424 */ /* 0x000fe400078e00ff */
[----:B------:R-:W-:Y:S02]  /*1b70*/  IMAD.MOV.U32 R12, RZ, RZ, 0x1 ;  /* 0x00000001ff0c7424 */ /* 0x000fe400078e00ff */
[----:B0-----:R-:W-:-:S07]  /*1b80*/  IMAD.MOV.U32 R13, RZ, RZ, RZ ;  /* 0x000000ffff0d7224 */ /* 0x001fce00078e00ff */
[----:B------:R-:W-:-:S07]  /*1b90*/  LEPC R20, `(.L_x_16) ;  /* 0x000000001014794e */ /* 0x000fce0000000000 */
[----:B-1---5:R-:W-:Y:S05]  /*1ba0*/  CALL.ABS.NOINC R14 ;  /* 0x000000000e007343 */ /* 0x022fea0003c00000 */
.L_x_16:
[----:B0-----:R-:W-:-:S05]  /*1bb0*/  IMAD.U32 R0, RZ, RZ, UR51 ;  /* 0x00000033ff007e24 */ /* 0x001fca000f8e00ff */
[----:B------:R-:W-:-:S13]  /*1bc0*/  ISETP.NE.AND P0, PT, R0, 0x3, PT ;  /* 0x000000030000780c */ /* 0x000fda0003f05270 */
[----:B------:R-:W-:Y:S05]  /*1bd0*/  @!P0 BRA `(.L_x_17) ;  /* 0x0000000000048947 */ /* 0x000fea0003800000 */
[----:B------:R-:W-:Y:S01]  /*1be0*/  BPT.TRAP 0x1 ;  /* 0x000000040000795c */ /* 0x000fe20000300000 */
.L_x_17:
[----:B------:R-:W-:Y:S02]  /*1bf0*/  IMAD.U32 R3, RZ, RZ, UR44 ;  /* 0x0000002cff037e24 */ /* 0x000fe4000f8e00ff */
[----:B------:R-:W-:-:S03]  /*1c00*/  IMAD.U32 R0, RZ, RZ, UR46 ;  /* 0x0000002eff007e24 */ /* 0x000fc6000f8e00ff */
[----:B------:R-:W-:Y:S02]  /*1c10*/  LEA R3, R3, UR41, 0x3 ;  /* 0x0000002903037c11 */ /* 0x000fe4000f8e18ff */
[----:B------:R-:W-:-:S04]  /*1c20*/  SHF.L.U32 R0, R0, 0x1f, RZ ;  /* 0x0000001f00007819 */ /* 0x000fc800000006ff */
[----:B------:R0:W1:Y:S01]  /*1c30*/  SYNCS.PHASECHK.TRANS64.TRYWAIT P1, [R3+URZ], R0 ;  /* 0x00000000030075a7 */ /* 0x000062000802017f */
[----:B------:R-:W-:Y:S05]  /*1c40*/  @!P0 BRA `(.L_x_18) ;  /* 0x0000000000048947 */ /* 0x000fea0003800000 */
[----:B------:R-:W-:Y:S01]  /*1c50*/  BPT.TRAP 0x1 ;  /* 0x000000040000795c */ /* 0x000fe20000300000 */
.L_x_18:
[----:B-1----:R-:W-:Y:S05]  /*1c60*/  @P1 BRA `(.L_x_19) ;  /* 0x0000000000081947 */ /* 0x002fea0003800000 */
[----:B------:R-:W1:Y:S02]  /*1c70*/  SYNCS.PHASECHK.TRANS64.TRYWAIT P1, [R3+URZ], R0 ;  /* 0x00000000030075a7 */ /* 0x000e64000802017f */
[----:B-1----:R-:W-:Y:S05]  /*1c80*/  @!P1 BRA `(.L_x_20) ;  /* 0x0000004800d89947 */ /* 0x002fea0003800000 */
.L_x_19:
[----:B------:R-:W-:Y:S05]  /*1c90*/  WARPSYNC.ALL ;  /* 0x0000000000007948 */ /* 0x000fea0003800000 */
[----:B------:R-:W-:Y:S01]  /*1ca0*/  ULEA UR8, UR44, UR48, 0x8 ;  /* 0x000000302c087291 */ /* 0x000fe2000f8e403f */
[----:B------:R-:W-:Y:S01]  /*1cb0*/  WARPGROUP.ARRIVE ;  /* 0x00000000000079c5 */ /* 0x000fe20000000000 */
[----:B------:R-:W-:Y:S01]  /*1cc0*/  UIMAD UR9, UR44, 0xc0, UR47 ;  /* 0x000000c02c0978a4 */ /* 0x000fe2000f8e022f */
[----:B01----:R-:W-:Y:S01]  /*1cd0*/  IMAD.U32 R0, RZ, RZ, UR50 ;  /* 0x00000032ff007e24 */ /* 0x003fe2000f8e00ff */
[----:B------:R-:W-:Y:S01]  /*1ce0*/  UMOV UR5, 0x80000020 ;  /* 0x8000002000057882 */ /* 0x000fe20000000000 */
[----:B------:R-:W-:Y:S01]  /*1cf0*/  UMOV UR7, 0x80000020 ;  /* 0x8000002000077882 */ /* 0x000fe20000000000 */
[----:B------:R-:W-:Y:S01]  /*1d00*/  UIADD3 UR10, UR9, 0x40, URZ ;  /* 0x00000040090a7890 */ /* 0x000fe2000fffe03f */
[----:B------:R-:W-:-:S02]  /*1d10*/  UMOV UR4, UR8 ;  /* 0x0000000800047c82 */ /* 0x000fc40008000000 */
[----:B------:R-:W-:Y:S01]  /*1d20*/  UMOV UR6, UR9 ;  /* 0x0000000900067c82 */ /* 0x000fe20008000000 */
[----:B------:R-:W-:Y:S01]  /*1d30*/  UIADD3 UR11, UR9, 0x80, URZ ;  /* 0x00000080090b7890 */ /* 0x000fe2000fffe03f */
[----:B------:R-:W-:Y:S01]  /*1d40*/  HGMMA.64x16x16.F32 R40, gdesc[UR4], RZ, !UPT, gsb0 ;  /* 0x00200000042879f0 */ /* 0x000fe2000c0008ff */
[----:B------:R-:W-:Y:S01]  /*1d50*/  UMOV UR7, 0x80000020 ;  /* 0x8000002000077882 */ /* 0x000fe20000000000 */
[----:B------:R-:W-:Y:S01]  /*1d60*/  UMOV UR6, UR10 ;  /* 0x0000000a00067c82 */ /* 0x000fe20008000000 */
[----:B------:R-:W-:Y:S01]  /*1d70*/  ISETP.GE.AND P1, PT, R0, 0x1, PT ;  /* 0x000000010000780c */ /* 0x000fe20003f26270 */
[----:B------:R-:W-:Y:S02]  /*1d80*/  WARPGROUP.DEPBAR.LE gsb0, 0x0 ;  /* 0x00008000000079c5 */ /* 0x000fe40000010000 */
[----:B------:R-:W-:-:S06]  /*1d90*/  WARPGROUP.ARRIVE ;  /* 0x00000000000079c5 */ /* 0x000fcc0000000000 */
[----:B------:R-:W-:Y:S01]  /*1da0*/  HGMMA.64x16x16.F32 R32, gdesc[UR4], RZ, !UPT, gsb0 ;  /* 0x00200000042079f0 */ /* 0x000fe2000c0008ff */
[----:B------:R-:W-:Y:S01]  /*1db0*/  UMOV UR6, UR11 ;  /* 0x0000000b00067c82 */ /* 0x000fe20008000000 */
[----:B------:R-:W-:Y:S01]  /*1dc0*/  UMOV UR7, 0x80000020 ;  /* 0x8000002000077882 */ /* 0x000fe20000000000 */
[----:B------:R-:W-:Y:S02]  /*1dd0*/  WARPGROUP.DEPBAR.LE gsb0, 0x0 ;  /* 0x00008000000079c5 */ /* 0x000fe40000010000 */
[----:B------:R-:W-:-:S06]  /*1de0*/  WARPGROUP.ARRIVE ;  /* 0x00000000000079c5 */ /* 0x000fcc0000000000 */
[----:B------:R-:W-:Y:S01]  /*1df0*/  HGMMA.64x16x16.F32 R24, gdesc[UR4], RZ, !UPT, gsb0 ;  /* 0x00200000041879f0 */ /* 0x000fe2000c0008ff */
[----:B------:R-:W-:Y:S02]  /*1e00*/  UIADD3 UR4, UR8, 0x2, URZ ;  /* 0x0000000208047890 */ /* 0x000fe4000fffe03f */
[----:B------:R-:W-:Y:S01]  /*1e10*/  UIADD3 UR6, UR9, 0x2, URZ ;  /* 0x0000000209067890 */ /* 0x000fe2000fffe03f */
[----:B------:R-:W-:Y:S01]  /*1e20*/  UMOV UR5, 0x80000020 ;  /* 0x8000002000057882 */ /* 0x000fe20000000000 */
[----:B------:R-:W-:Y:S01]  /*1e30*/  UMOV UR7, 0x80000020 ;  /* 0x8000002000077882 */ /* 0x000fe20000000000 */
[----:B------:R-:W-:Y:S02]  /*1e40*/  UIADD3 UR8, UR9, 0x42, URZ ;  /* 0x0000004209087890 */ /* 0x000fe4000fffe03f */
[----:B------:R-:W-:Y:S01]  /*1e50*/  UIADD3 UR9, UR9, 0x82, URZ ;  /* 0x0000008209097890 */ /* 0x000fe2000fffe03f */
[----:B------:R-:W-:Y:S02]  /*1e60*/  WARPGROUP.DEPBAR.LE gsb0, 0x0 ;  /* 0x00008000000079c5 */ /* 0x000fe40000010000 */
[----:B------:R-:W-:-:S06]  /*1e70*/  WARPGROUP.ARRIVE ;  /* 0x00000000000079c5 */ /* 0x000fcc0000000000 */
[----:B------:R-:W-:Y:S01]  /*1e80*/  HGMMA.64x16x16.F32 R40, gdesc[UR4], R40, gsb0 ;  /* 0x00200000042879f0 */ /* 0x000fe20008000828 */
[----:B------:R-:W-:Y:S01]  /*1e90*/  UMOV UR6, UR8 ;  /* 0x0000000800067c82 */ /* 0x000fe20008000000 */
[----:B------:R-:W-:Y:S01]  /*1ea0*/  UMOV UR7, 0x80000020 ;  /* 0x8000002000077882 */ /* 0x000fe20000000000 */
[----:B------:R-:W-:Y:S02]  /*1eb0*/  WARPGROUP.DEPBAR.LE gsb0, 0x0 ;  /* 0x00008000000079c5 */ /* 0x000fe40000010000 */
[----:B------:R-:W-:-:S06]  /*1ec0*/  WARPGROUP.ARRIVE ;  /* 0x00000000000079c5 */ /* 0x000fcc0000000000 */
[----:B------:R-:W-:Y:S01]  /*1ed0*/  HGMMA.64x16x16.F32 R32, gdesc[UR4], R32, gsb0 ;  /* 0x00200000042079f0 */ /* 0x000fe20008000820 */
[----:B------:R-:W-:Y:S01]  /*1ee0*/  UMOV UR6, UR9 ;  /* 0x0000000900067c82 */ /* 0x000fe20008000000 */
[----:B------:R-:W-:Y:S01]  /*1ef0*/  UMOV UR7, 0x80000020 ;  /* 0x8000002000077882 */ /* 0x000fe20000000000 */
[----:B------:R-:W-:Y:S02]  /*1f00*/  WARPGROUP.DEPBAR.LE gsb0, 0x0 ;  /* 0x00008000000079c5 */ /* 0x000fe40000010000 */
[----:B------:R-:W-:-:S06]  /*1f10*/  WARPGROUP.ARRIVE ;  /* 0x00000000000079c5 */ /* 0x000fcc0000000000 */
[----:B------:R-:W-:Y:S03]  /*1f20*/  HGMMA.64x16x16.F32 R24, gdesc[UR4], R24, gsb0 ;  /* 0x00200000041879f0 */ /* 0x000fe60008000818 */
[----:B------:R-:W-:Y:S02]  /*1f30*/  WARPGROUP.DEPBAR.LE gsb0, 0x0 ;  /* 0x00008000000079c5 */ /* 0x000fe40000010000 */
[----:B------:R-:W-:Y:S05]  /*1f40*/  @!P1 BRA `(.L_x_21) ;  /* 0x00000004003c9947 */ /* 0x000fea0003800000 */
[----:B------:R-:W-:Y:S01]  /*1f50*/  UIADD3 UR8, UR44, 0x1, URZ ;  /* 0x000000012c087890 */ /* 0x000fe2000fffe03f */
[----:B------:R-:W-:Y:S01]  /*1f60*/  IMAD.U32 R0, RZ, RZ, UR50 ;  /* 0x00000032ff007e24 */ /* 0x000fe2000f8e00ff */
[----:B------:R-:W-:Y:S02]  /*1f70*/  UMOV UR9, UR44 ;  /* 0x0000002c00097c82 */ /* 0x000fe40008000000 */
[----:B------:R-:W-:-:S04]  /*1f80*/  UISETP.NE.AND UP0, UPT, UR8, 0x20, UPT ;  /* 0x000000200800788c */ /* 0x000fc8000bf05270 */
[----:B------:R-:W-:Y:S02]  /*1f90*/  USEL UR4, URZ, 0x1, UP0 ;  /* 0x000000013f047887 */ /* 0x000fe40008000000 */
[----:B------:R-:W-:Y:S02]  /*1fa0*/  USEL UR8, UR8, URZ, UP0 ;  /* 0x0000003f08087287 */ /* 0x000fe40008000000 */
[----:B------:R-:W-:-:S06]  /*1fb0*/  ULOP3.LUT UR4, UR46, UR4, URZ, 0x3c, !UPT ;  /* 0x000000042e047292 */ /* 0x000fcc000f8e3c3f */
[----:B------:R-:W-:-:S07]  /*1fc0*/  IMAD.U32 R5, RZ, RZ, UR4 ;  /* 0x00000004ff057e24 */ /* 0x000fce000f8e00ff */
.L_x_28:
[----:B01----:R-:W-:Y:S05]  /*1fd0*/  @!P0 BRA `(.L_x_22) ;  /* 0x0000000000048947 */ /* 0x003fea0003800000 */
[----:B------:R-:W-:Y:S01]  /*1fe0*/  BPT.TRAP 0x1 ;  /* 0x000000040000795c */ /* 0x000fe20000300000 */
.L_x_22:
[----:B------:R-:W-:Y:S01]  /*1ff0*/  ULEA UR4, UR8, UR41, 0x3 ;  /* 0x0000002908047291 */ /* 0x000fe2000f8e183f */
[----:B------:R-:W-:-:S08]  /*2000*/  SHF.L.U32 R3, R5, 0x1f, RZ ;  /* 0x0000001f05037819 */ /* 0x000fd000000006ff */
[----:B------:R0:W1:Y:S01]  /*2010*/  SYNCS.PHASECHK.TRANS64.TRYWAIT P1, [UR4], R3 ;  /* 0x00000003ff0075a7 */ /* 0x0000620008020144 */
[----:B------:R-:W-:Y:S05]  /*2020*/  @!P0 BRA `(.L_x_23) ;  /* 0x0000000000048947 */ /* 0x000fea0003800000 */
[----:B------:R-:W-:Y:S01]  /*2030*/  BPT.TRAP 0x1 ;  /* 0x000000040000795c */ /* 0x000fe20000300000 */
.L_x_23:
[----:B-1----:R-:W-:Y:S05]  /*2040*/  @P1 BRA `(.L_x_24) ;  /* 0x0000000000081947 */ /* 0x002fea0003800000 */
[----:B------:R-:W1:Y:S02]  /*2050*/  SYNCS.PHASECHK.TRANS64.TRYWAIT P1, [UR4], R3 ;  /* 0x00000003ff0075a7 */ /* 0x000e640008020144 */
[----:B-1----:R-:W-:Y:S05]  /*2060*/  @!P1 BRA `(.L_x_25) ;  /* 0x0000004400f49947 */ /* 0x002fea0003800000 */
.L_x_24:
[----:B------:R-:W-:Y:S01]  /*2070*/  ULEA UR10, UR8, UR48, 0x8 ;  /* 0x00000030080a7291 */ /* 0x000fe2000f8e403f */
[----:B------:R-:W-:Y:S01]  /*2080*/  WARPGROUP.ARRIVE ;  /* 0x00000000000079c5 */ /* 0x000fe20000000000 */
[----:B------:R-:W-:Y:S01]  /*2090*/  UIMAD UR11, UR8, 0xc0, UR47 ;  /* 0x000000c0080b78a4 */ /* 0x000fe2000f8e022f */
[----:B------:R-:W-:Y:S01]  /*20a0*/  UMOV UR5, 0x80000020 ;  /* 0x8000002000057882 */ /* 0x000fe20000000000 */
[----:B------:R-:W-:Y:S02]  /*20b0*/  UMOV UR7, 0x80000020 ;  /* 0x8000002000077882 */ /* 0x000fe40000000000 */
[----:B------:R-:W-:Y:S01]  /*20c0*/  UIADD3 UR12, UR11, 0x40, URZ ;  /* 0x000000400b0c7890 */ /* 0x000fe2000fffe03f */
[----:B------:R-:W-:Y:S02]  /*20d0*/  UMOV UR4, UR10 ;  /* 0x0000000a00047c82 */ /* 0x000fe40008000000 */
[----:B------:R-:W-:Y:S01]  /*20e0*/  UMOV UR6, UR11 ;  /* 0x0000000b00067c82 */ /* 0x000fe20008000000 */
[----:B------:R-:W-:Y:S01]  /*20f0*/  UIADD3 UR13, UR11, 0x80, URZ ;  /* 0x000000800b0d7890 */ /* 0x000fe2000fffe03f */
[----:B------:R-:W-:Y:S01]  /*2100*/  HGMMA.64x16x16.F32 R40, gdesc[UR4], R40, gsb0 ;  /* 0x00200000042879f0 */ /* 0x000fe20008000828 */
[----:B------:R-:W-:Y:S01]  /*2110*/  UMOV UR7, 0x80000020 ;  /* 0x8000002000077882 */ /* 0x000fe20000000000 */
[----:B------:R-:W-:Y:S01]  /*2120*/  UMOV UR6, UR12 ;  /* 0x0000000c00067c82 */ /* 0x000fe20008000000 */
[----:B------:R-:W-:-:S02]  /*2130*/  WARPGROUP.DEPBAR.LE gsb0, 0x0 ;  /* 0x00008000000079c5 */ /* 0x000fc40000010000 */
[----:B------:R-:W-:-:S06]  /*2140*/  WARPGROUP.ARRIVE ;  /* 0x00000000000079c5 */ /* 0x000fcc0000000000 */
[----:B------:R-:W-:Y:S01]  /*2150*/  HGMMA.64x16x16.F32 R32, gdesc[UR4], R32, gsb0 ;  /* 0x00200000042079f0 */ /* 0x000fe20008000820 */
[----:B------:R-:W-:Y:S01]  /*2160*/  UMOV UR6, UR13 ;  /* 0x0000000d00067c82 */ /* 0x000fe20008000000 */
[----:B------:R-:W-:Y:S01]  /*2170*/  UMOV UR7, 0x80000020 ;  /* 0x8000002000077882 */ /* 0x000fe20000000000 */
[----:B------:R-:W-:Y:S02]  /*2180*/  WARPGROUP.DEPBAR.LE gsb0, 0x0 ;  /* 0x00008000000079c5 */ /* 0x000fe40000010000 */
[----:B------:R-:W-:-:S06]  /*2190*/  WARPGROUP.ARRIVE ;  /* 0x00000000000079c5 */ /* 0x000fcc0000000000 */
[----:B------:R-:W-:Y:S01]  /*21a0*/  HGMMA.64x16x16.F32 R24, gdesc[UR4], R24, gsb0 ;  /* 0x00200000041879f0 */ /* 0x000fe20008000818 */
        /* <DEDUP_REMOVED lines=21> */
[----:B------:R-:W-:Y:S01]  /*2300*/  BPT.TRAP 0x1 ;  /* 0x000000040000795c */ /* 0x000fe20000300000 */
.L_x_26:
[----:B------:R-:W-:Y:S02]  /*2310*/  UISETP.GT.U32.AND UP0, UPT, UR36, 0x1, UPT ;  /* 0x000000012400788c */ /* 0x000fe4000bf04070 */
[----:B------:R-:W-:-:S04]  /*2320*/  ULEA UR4, UR9, UR41, 0x3 ;  /* 0x0000002909047291 */ /* 0x000fc8000f8e183f */
[----:B------:R-:W-:Y:S01]  /*2330*/  UIADD3 UR4, UR4, 0x100, URZ ;  /* 0x0000010004047890 */ /* 0x000fe2000fffe03f */
[----:B------:R-:W-:-:S03]  /*2340*/  PLOP3.LUT P1, PT, PT, PT, UP0, 0x80, 0x0 ;  /* 0x000000000000781c */ /* 0x000fc60003f2f008 */
[----:B------:R-:W-:-:S09]  /*2350*/  UPRMT UR4, URZ, 0x654, UR4 ;  /* 0x000006543f047896 */ /* 0x000fd20008000004 */
[----:B------:R-:W-:Y:S01]  /*2360*/  SYNCS.ARRIVE.TRANS64.RED.A1T0 RZ, [UR4], RZ ;  /* 0x000000ffffff79a7 */ /* 0x000fe20008100404 */
[----:B------:R-:W-:Y:S05]  /*2370*/  @P1 BRA `(.L_x_27) ;  /* 0x0000000000041947 */ /* 0x000fea0003800000 */
[----:B------:R-:W-:Y:S01]  /*2380*/  BPT.TRAP 0x1 ;  /* 0x000000040000795c */ /* 0x000fe20000300000 */
.L_x_27:
[----:B------:R-:W-:Y:S01]  /*2390*/  UIADD3 UR8, UR8, 0x1, URZ ;  /* 0x0000000108087890 */ /* 0x000fe2000fffe03f */
[C---:B------:R-:W-:Y:S01]  /*23a0*/  ISETP.GT.AND P1, PT, R0.reuse, 0x1, PT ;  /* 0x000000010000780c */ /* 0x040fe20003f24270 */
[----:B------:R-:W-:Y:S01]  /*23b0*/  UIADD3 UR9, UR9, 0x1, URZ ;  /* 0x0000000109097890 */ /* 0x000fe2000fffe03f */
[----:B------:R-:W-:Y:S01]  /*23c0*/  VIADD R0, R0, 0xffffffff ;  /* 0xffffffff00007836 */ /* 0x000fe20000000000 */
[----:B------:R-:W-:Y:S02]  /*23d0*/  UISETP.NE.AND UP0, UPT, UR8, 0x20, UPT ;  /* 0x000000200800788c */ /* 0x000fe4000bf05270 */
[----:B------:R-:W-:Y:S02]  /*23e0*/  UISETP.NE.AND UP1, UPT, UR9, 0x20, UPT ;  /* 0x000000200900788c */ /* 0x000fe4000bf25270 */
[----:B------:R-:W-:Y:S02]  /*23f0*/  USEL UR4, URZ, 0x1, UP0 ;  /* 0x000000013f047887 */ /* 0x000fe40008000000 */
[----:B------:R-:W-:-:S02]  /*2400*/  USEL UR8, UR8, URZ, UP0 ;  /* 0x0000003f08087287 */ /* 0x000fc40008000000 */
[----:B------:R-:W-:Y:S02]  /*2410*/  USEL UR9, UR9, URZ, UP1 ;  /* 0x0000003f09097287 */ /* 0x000fe40008800000 */
[----:B------:R-:W-:Y:S01]  /*2420*/  LOP3.LUT R5, R5, UR4, RZ, 0x3c, !PT ;  /* 0x0000000405057c12 */ /* 0x000fe2000f8e3cff */
[----:B------:R-:W-:Y:S09]  /*2430*/  @P1 BRA `(.L_x_28) ;  /* 0xfffffff800e41947 */ /* 0x000ff2000383ffff */
.L_x_21:
[----:B------:R-:W2:Y:S01]  /*2440*/  LDC R0, c[0x0][0x28c] ;  /* 0x0000a300ff007b82 */ /* 0x000ea20000000800 */
[----:B------:R3:W-:Y:S01]  /*2450*/  SYNCS.ARRIVE.TRANS64.A1T0 RZ, [R59+UR52], RZ ;  /* 0x000000ff3bff79a7 */ /* 0x0007e20008100034 */
[----:B--2---:R-:W-:-:S13]  /*2460*/  ISETP.GE.AND P1, PT, R0, 0x1, PT ;  /* 0x000000010000780c */ /* 0x004fda0003f26270 */
[----:B---3--:R-:W-:Y:S05]  /*2470*/  @!P1 BRA `(.L_x_29) ;  /* 0x0000000000309947 */ /* 0x008fea0003800000 */
[----:B------:R-:W-:Y:S05]  /*2480*/  @!P0 BRA `(.L_x_30) ;  /* 0x0000000000048947 */ /* 0x000fea0003800000 */
[----:B------:R-:W-:Y:S01]  /*2490*/  BPT.TRAP 0x1 ;  /* 0x000000040000795c */ /* 0x000fe20000300000 */
.L_x_30:
[----:B------:R-:W-:Y:S02]  /*24a0*/  UIADD3 UR4, UR50, UR44, URZ ;  /* 0x0000002c32047290 */ /* 0x000fe4000fffe03f */
[----:B------:R-:W-:Y:S02]  /*24b0*/  UISETP.GT.U32.AND UP0, UPT, UR36, 0x1, UPT ;  /* 0x000000012400788c */ /* 0x000fe4000bf04070 */
[----:B------:R-:W-:-:S04]  /*24c0*/  USHF.L.U32 UR4, UR4, 0x3, URZ ;  /* 0x0000000304047899 */ /* 0x000fc8000800063f */
[----:B------:R-:W-:Y:S01]  /*24d0*/  ULOP3.LUT UR4, UR4, 0xf8, URZ, 0xc0, !UPT ;  /* 0x000000f804047892 */ /* 0x000fe2000f8ec03f */
[----:B------:R-:W-:-:S03]  /*24e0*/  PLOP3.LUT P0, PT, PT, PT, UP0, 0x80, 0x0 ;  /* 0x000000000000781c */ /* 0x000fc60003f0f008 */
[----:B------:R-:W-:-:S04]  /*24f0*/  UIADD3 UR4, UR41, 0x100, UR4 ;  /* 0x0000010029047890 */ /* 0x000fc8000fffe004 */
[----:B------:R-:W-:-:S09]  /*2500*/  UPRMT UR4, URZ, 0x654, UR4 ;  /* 0x000006543f047896 */ /* 0x000fd20008000004 */
[----:B------:R-:W-:Y:S01]  /*2510*/  SYNCS.ARRIVE.TRANS64.RED.A1T0 RZ, [UR4], RZ ;  /* 0x000000ffffff79a7 */ /* 0x000fe20008100404 */
[----:B------:R-:W-:Y:S05]  /*2520*/  @P0 BRA `(.L_x_29) ;  /* 0x0000000000040947 */ /* 0x000fea0003800000 */
[----:B------:R-:W-:Y:S01]  /*2530*/  BPT.TRAP 0x1 ;  /* 0x000000040000795c */ /* 0x000fe20000300000 */
.L_x_29:
[----:B------:R-:W-:Y:S02]  /*2540*/  SHF.L.U32 R0, R58, 0x1f, RZ ;  /* 0x0000001f3a007819 */ /* 0x000fe400000006ff */
[----:B------:R-:W-:Y:S02]  /*2550*/  SHF.R.S32.HI R9, RZ, 0x1f, R19 ;  /* 0x0000001fff097819 */ /* 0x000fe40000011413 */
[----:B------:R-:W2:Y:S02]  /*2560*/  SYNCS.PHASECHK.TRANS64.TRYWAIT P0, [R55+URZ+0x8], R0 ;  /* 0x00000800370075a7 */ /* 0x000ea4000800017f */
[----:B--2---:R-:W-:Y:S05]  /*2570*/  @!P0 BRA `(.L_x_31) ;  /* 0x0000004000c88947 */ /* 0x004fea0003800000 */
.L_x_133:
[----:B------:R-:W-:Y:S01]  /*2580*/  ULDC.64 UR4, c[0x0][0x5d0] ;  /* 0x0001740000047ab9 */ /* 0x000fe20000000a00 */
[----:B------:R-:W-:Y:S01]  /*2590*/  ULDC UR6, c[0x0][0x284] ;  /* 0x0000a10000067ab9 */ /* 0x000fe20000000800 */
[----:B--2---:R-:W-:Y:S02]  /*25a0*/  IMAD R0, R9, UR4, RZ ;  /* 0x0000000409007c24 */ /* 0x004fe4000f8e02ff */
[----:B------:R-:W-:Y:S02]  /*25b0*/  IMAD R10, R2, 0x30, RZ ;  /* 0x00000030020a7824 */ /* 0x000fe400078e02ff */
[C---:B------:R-:W-:Y:S02]  /*25c0*/  IMAD R5, R19.reuse, UR5, R0 ;  /* 0x0000000513057c24 */ /* 0x040fe4000f8e0200 */
[----:B------:R-:W-:Y:S01]  /*25d0*/  IMAD.SHL.U32 R0, R18, 0x40, RZ ;  /* 0x0000004012007824 */ /* 0x000fe200078e00ff */
[----:B------:R-:W-:Y:S01]  /*25e0*/  SHF.R.S32.HI R11, RZ, 0x1f, R10 ;  /* 0x0000001fff0b7819 */ /* 0x000fe2000001140a */
[----:B01----:R-:W-:Y:S01]  /*25f0*/  IMAD.WIDE.U32 R2, R19, UR4, R50 ;  /* 0x0000000413027c25 */ /* 0x003fe2000f8e0032 */
[----:B------:R-:W-:-:S02]  /*2600*/  ULDC.64 UR4, c[0x0][0x5c8] ;  /* 0x0001720000047ab9 */ /* 0x000fc40000000a00 */
[----:B------:R-:W-:Y:S01]  /*2610*/  ISETP.GE.AND P0, PT, R0, UR6, PT ;  /* 0x0000000600007c0c */ /* 0x000fe2000bf06270 */
[----:B------:R-:W-:Y:S01]  /*2620*/  ULDC UR6, c[0x0][0x288] ;  /* 0x0000a20000067ab9 */ /* 0x000fe20000000800 */
[----:B------:R-:W-:Y:S01]  /*2630*/  IADD3 R2, P1, R10, R2, RZ ;  /* 0x000000020a027210 */ /* 0x000fe20007f3e0ff */
[----:B------:R-:W-:Y:S01]  /*2640*/  IMAD.WIDE R14, R18, 0x40, R48 ;  /* 0x00000040120e7825 */ /* 0x000fe200078e0230 */
[----:B------:R-:W-:Y:S02]  /*2650*/  ISETP.GE.OR P0, PT, R10, UR6, P0 ;  /* 0x000000060a007c0c */ /* 0x000fe40008706670 */
[----:B------:R-:W-:Y:S01]  /*2660*/  IADD3.X R3, R11, R3, R5, P1, !PT ;  /* 0x000000030b037210 */ /* 0x000fe20000ffe405 */
[----:B------:R-:W-:-:S04]  /*2670*/  IMAD R7, R15, UR4, RZ ;  /* 0x000000040f077c24 */ /* 0x000fc8000f8e02ff */
[C---:B------:R-:W-:Y:S02]  /*2680*/  IMAD R7, R14.reuse, UR5, R7 ;  /* 0x000000050e077c24 */ /* 0x040fe4000f8e0207 */
[----:B------:R-:W-:-:S04]  /*2690*/  IMAD.WIDE.U32 R20, R14, UR4, R2 ;  /* 0x000000040e147c25 */ /* 0x000fc8000f8e0002 */
[----:B------:R-:W-:Y:S05]  /*26a0*/  @P0 BRA `(.L_x_32) ;  /* 0x0000001800780947 */ /* 0x000fea0003800000 */
[----:B-----5:R-:W-:Y:S01]  /*26b0*/  FSETP.NEU.AND P1, PT, R23, RZ, PT ;  /* 0x000000ff1700720b */ /* 0x020fe20003f2d000 */
[----:B------:R-:W-:Y:S01]  /*26c0*/  IMAD.IADD R60, R54, 0x1, -R10 ;  /* 0x00000001363c7824 */ /* 0x000fe200078e0a0a */
[----:B------:R-:W-:Y:S01]  /*26d0*/  BSSY B0, `(.L_x_32) ;  /* 0x000019b000007945 */ /* 0x000fe20003800000 */
[----:B------:R-:W-:Y:S02]  /*26e0*/  IMAD.IADD R0, R57, 0x1, -R0 ;  /* 0x0000000139007824 */ /* 0x000fe400078e0a00 */
[----:B------:R-:W-:Y:S01]  /*26f0*/  IMAD.IADD R5, R21, 0x1, R7 ;  /* 0x0000000115057824 */ /* 0x000fe200078e0207 */
[----:B------:R-:W-:-:S04]  /*2700*/  ISETP.GT.AND P0, PT, R60, RZ, PT ;  /* 0x000000ff3c00720c */ /* 0x000fc80003f04270 */
[----:B------:R-:W-:-:S03]  /*2710*/  ISETP.GT.AND P2, PT, R0, RZ, P0 ;  /* 0x000000ff0000720c */ /* 0x000fc60000744270 */
[----:B------:R-:W-:Y:S10]  /*2720*/  @!P1 BRA `(.L_x_33) ;  /* 0x00000010008c9947 */ /* 0x000ff40003800000 */
[----:B------:R-:W0:Y:S01]  /*2730*/  LDC.64 R62, c[0x0][0x5b8] ;  /* 0x00016e00ff3e7b82 */ /* 0x000e220000000a00 */
[----:B------:R-:W-:-:S07]  /*2740*/  ULDC.64 UR4, c[0x0][0x5c0] ;  /* 0x0001700000047ab9 */ /* 0x000fce0000000a00 */
[----:B------:R-:W1:Y:S08]  /*2750*/  LDC.64 R64, c[0x0][0x5b0] ;  /* 0x00016c00ff407b82 */ /* 0x000e700000000a00 */
[----:B------:R-:W2:Y:S01]  /*2760*/  LDC.64 R66, c[0x0][0x5a8] ;  /* 0x00016a00ff427b82 */ /* 0x000ea20000000a00 */
[-C--:B0-----:R-:W-:Y:S02]  /*2770*/  IMAD R4, R9, R62.reuse, RZ ;  /* 0x0000003e09047224 */ /* 0x081fe400078e02ff */
[----:B------:R-:W-:-:S04]  /*2780*/  IMAD.WIDE.U32 R2, R19, R62, R50 ;  /* 0x0000003e13027225 */ /* 0x000fc800078e0032 */
[----:B------:R-:W-:Y:S01]  /*2790*/  IMAD R21, R19, R63, R4 ;  /* 0x0000003f13157224 */ /* 0x000fe200078e0204 */
[----:B------:R-:W-:Y:S01]  /*27a0*/  IADD3 R6, P1, R10, R2, RZ ;  /* 0x000000020a067210 */ /* 0x000fe20007f3e0ff */
[----:B-1----:R-:W-:-:S03]  /*27b0*/  IMAD R2, R15, R64, RZ ;  /* 0x000000400f027224 */ /* 0x002fc600078e02ff */
[----:B------:R-:W-:Y:S01]  /*27c0*/  IADD3.X R7, R11, R3, R21, P1, !PT ;  /* 0x000000030b077210 */ /* 0x000fe20000ffe415 */
[C---:B------:R-:W-:Y:S02]  /*27d0*/  IMAD R61, R14.reuse, R65, R2 ;  /* 0x000000410e3d7224 */ /* 0x040fe400078e0202 */
[----:B------:R-:W-:-:S04]  /*27e0*/  IMAD.WIDE.U32 R2, R14, R64, R6 ;  /* 0x000000400e027225 */ /* 0x000fc800078e0006 */
[----:B------:R-:W-:Y:S01]  /*27f0*/  IMAD.IADD R3, R3, 0x1, R61 ;  /* 0x0000000103037824 */ /* 0x000fe200078e023d */
[----:B--2---:R-:W-:-:S04]  /*2800*/  LEA R8, P1, R2, R66, 0x1 ;  /* 0x0000004202087211 */ /* 0x004fc800078208ff */
[----:B------:R-:W-:-:S05]  /*2810*/  LEA.HI.X R9, R2, R67, R3, 0x1, P1 ;  /* 0x0000004302097211 */ /* 0x000fca00008f0c03 */
[----:B------:R-:W2:Y:S01]  /*2820*/  @P2 LDG.E.LTC128B.U16 R18, desc[UR56][R8.64] ;  /* 0x0000003808122981 */ /* 0x000ea2000c1e1520 */
[----:B------:R-:W-:Y:S01]  /*2830*/  IMAD.WIDE.U32 R2, R14, R64, R10 ;  /* 0x000000400e027225 */ /* 0x000fe200078e000a */
[----:B------:R-:W-:Y:S02]  /*2840*/  BSSY B1, `(.L_x_34) ;  /* 0x0000015000017945 */ /* 0x000fe40003800000 */
[----:B------:R-:W-:-:S04]  /*2850*/  IADD3 R12, P1, R50, R2, RZ ;  /* 0x00000002320c7210 */ /* 0x000fc80007f3e0ff */
[----:B------:R-:W-:Y:S02]  /*2860*/  IADD3.X R13, R51, R61, R3, P1, !PT ;  /* 0x0000003d330d7210 */ /* 0x000fe40000ffe403 */
[----:B------:R-:W-:Y:S01]  /*2870*/  LEA R4, P1, R20, UR4, 0x1 ;  /* 0x0000000414047c11 */ /* 0x000fe2000f8208ff */
[----:B------:R-:W-:-:S03]  /*2880*/  IMAD.WIDE.U32 R12, R19, R62, R12 ;  /* 0x0000003e130c7225 */ /* 0x000fc600078e000c */
[----:B------:R-:W-:Y:S02]  /*2890*/  LEA.HI.X R5, R20, UR5, R5, 0x1, P1 ;  /* 0x0000000514057c11 */ /* 0x000fe400088f0c05 */
[----:B------:R-:W-:-:S04]  /*28a0*/  ISETP.GT.AND P1, PT, R60, 0x1, PT ;  /* 0x000000013c00780c */ /* 0x000fc80003f24270 */
[----:B------:R-:W-:Y:S01]  /*28b0*/  ISETP.GT.AND P3, PT, R0, RZ, P1 ;  /* 0x000000ff0000720c */ /* 0x000fe20000f64270 */
[----:B--2---:R-:W-:-:S05]  /*28c0*/  HADD2.F32 R2, -RZ, R18.H0_H0 ;  /* 0x20000012ff027230 */ /* 0x004fca0000004100 */
[----:B------:R-:W-:Y:S01]  /*28d0*/  FMUL R3, R2, R23 ;  /* 0x0000001702037220 */ /* 0x000fe20000400000 */
[----:B------:R-:W-:-:S03]  /*28e0*/  LEA R2, P4, R12, R66, 0x1 ;  /* 0x000000420c027211 */ /* 0x000fc600078808ff */
[----:B------:R-:W-:-:S05]  /*28f0*/  FFMA R3, R40, R22, R3 ;  /* 0x0000001628037223 */ /* 0x000fca0000000003 */
[----:B------:R-:W-:Y:S01]  /*2900*/  F2FP.F16.F32.PACK_AB R8, RZ, R3 ;  /* 0x00000003ff08723e */ /* 0x000fe200000000ff */
[----:B------:R-:W-:-:S03]  /*2910*/  IMAD.IADD R3, R21, 0x1, R13 ;  /* 0x0000000115037824 */ /* 0x000fc600078e020d */
[----:B------:R-:W-:Y:S01]  /*2920*/  PRMT R9, R8, 0x7610, R9 ;  /* 0x0000761008097816 */ /* 0x000fe20000000009 */
[----:B------:R-:W-:Y:S01]  /*2930*/  IMAD.SHL.U32 R8, R64, 0x8, RZ ;  /* 0x0000000840087824 */ /* 0x000fe200078e00ff */
[----:B------:R-:W-:-:S03]  /*2940*/  LEA.HI.X R3, R12, R67, R3, 0x1, P4 ;  /* 0x000000430c037211 */ /* 0x000fc600020f0c03 */
[----:B------:R0:W-:Y:S02]  /*2950*/  @P2 STG.E.U16 desc[UR56][R4.64], R9 ;  /* 0x0000000904002986 */ /* 0x0001e4000c101538 */
[----:B0-----:R-:W-:Y:S01]  /*2960*/  SHF.L.U64.HI R9, R64, 0x3, R65 ;  /* 0x0000000340097819 */ /* 0x001fe20000010241 */
[----:B------:R-:W-:Y:S06]  /*2970*/  @!P3 BRA `(.L_x_35) ;  /* 0x000000000004b947 */ /* 0x000fec0003800000 */
[----:B------:R0:W5:Y:S02]  /*2980*/  LDG.E.LTC128B.U16 R18, desc[UR56][R2.64+0x2] ;  /* 0x0000023802127981 */ /* 0x000164000c1e1520 */
.L_x_35:
[----:B------:R-:W-:Y:S05]  /*2990*/  BSYNC B1 ;  /* 0x0000000000017941 */ /* 0x000fea0003800000 */
.L_x_34:
[----:B-----5:R-:W-:Y:S01]  /*29a0*/  HADD2.F32 R12, -RZ, R18.H0_H0 ;  /* 0x20000012ff0c7230 */ /* 0x020fe20000004100 */
[----:B------:R-:W-:Y:S01]  /*29b0*/  ISETP.GT.AND P0, PT, R0, 0x8, P0 ;  /* 0x000000080000780c */ /* 0x000fe20000704270 */
[----:B------:R-:W-:-:S04]  /*29c0*/  IMAD.WIDE.U32 R8, R14, R64, R8 ;  /* 0x000000400e087225 */ /* 0x000fc800078e0008 */
[----:B------:R-:W-:Y:S01]  /*29d0*/  FMUL R12, R12, R23 ;  /* 0x000000170c0c7220 */ /* 0x000fe20000400000 */
[----:B------:R-:W-:Y:S01]  /*29e0*/  IMAD.IADD R61, R61, 0x1, R9 ;  /* 0x000000013d3d7824 */ /* 0x000fe200078e0209 */
[----:B------:R-:W-:Y:S02]  /*29f0*/  IADD3 R6, P2, R6, R8, RZ ;  /* 0x0000000806067210 */ /* 0x000fe40007f5e0ff */
[----:B------:R-:W-:-:S03]  /*2a00*/  FFMA R41, R41, R22, R12 ;  /* 0x0000001629297223 */ /* 0x000fc6000000000c */
[----:B------:R-:W-:Y:S01]  /*2a10*/  IMAD.X R7, R61, 0x1, R7, P2 ;  /* 0x000000013d077824 */ /* 0x000fe200010e0607 */
[C---:B------:R-:W-:Y:S02]  /*2a20*/  LEA R12, P2, R6.reuse, R66, 0x1 ;  /* 0x00000042060c7211 */ /* 0x040fe400078408ff */
[----:B------:R-:W-:Y:S02]  /*2a30*/  F2FP.F16.F32.PACK_AB R41, RZ, R41 ;  /* 0x00000029ff29723e */ /* 0x000fe400000000ff */
[----:B------:R-:W-:-:S03]  /*2a40*/  LEA.HI.X R13, R6, R67, R7, 0x1, P2 ;  /* 0x00000043060d7211 */ /* 0x000fc600010f0c07 */
[----:B------:R1:W-:Y:S04]  /*2a50*/  @P3 STG.E.U16 desc[UR56][R4.64+0x2], R41 ;  /* 0x0000022904003986 */ /* 0x0003e8000c101538 */
[----:B------:R-:W2:Y:S01]  /*2a60*/  @P0 LDG.E.LTC128B.U16 R18, desc[UR56][R12.64] ;  /* 0x000000380c120981 */ /* 0x000ea2000c1e1520 */
[----:B------:R-:W-:Y:S01]  /*2a70*/  IADD3 R10, P2, P3, R50, R8, R10 ;  /* 0x00000008320a7210 */ /* 0x000fe20007b5e00a */
[----:B------:R-:W-:Y:S01]  /*2a80*/  BSSY B1, `(.L_x_36) ;  /* 0x0000011000017945 */ /* 0x000fe20003800000 */
[C---:B------:R-:W-:Y:S02]  /*2a90*/  SHF.L.U64.HI R9, R52.reuse, 0x1, R53 ;  /* 0x0000000134097819 */ /* 0x040fe40000010235 */
[----:B------:R-:W-:Y:S02]  /*2aa0*/  IADD3.X R11, R51, R61, R11, P2, P3 ;  /* 0x0000003d330b7210 */ /* 0x000fe400017e640b */
[----:B------:R-:W-:-:S02]  /*2ab0*/  LEA R8, P2, R52, R4, 0x1 ;  /* 0x0000000434087211 */ /* 0x000fc400078408ff */
[----:B------:R-:W-:Y:S01]  /*2ac0*/  ISETP.GT.AND P1, PT, R0, 0x8, P1 ;  /* 0x000000080000780c */ /* 0x000fe20000f24270 */
[----:B------:R-:W-:-:S04]  /*2ad0*/  IMAD.WIDE.U32 R10, R19, R62, R10 ;  /* 0x0000003e130a7225 */ /* 0x000fc800078e000a */
[----:B------:R-:W-:Y:S02]  /*2ae0*/  IMAD.X R9, R9, 0x1, R5, P2 ;  /* 0x0000000109097824 */ /* 0x000fe400010e0605 */
[----:B------:R-:W-:Y:S02]  /*2af0*/  IMAD.IADD R11, R21, 0x1, R11 ;  /* 0x00000001150b7824 */ /* 0x000fe400078e020b */
[----:B--2---:R-:W-:-:S05]  /*2b00*/  HADD2.F32 R6, -RZ, R18.H0_H0 ;  /* 0x20000012ff067230 */ /* 0x004fca0000004100 */
[----:B------:R-:W-:Y:S01]  /*2b10*/  FMUL R7, R6, R23 ;  /* 0x0000001706077220 */ /* 0x000fe20000400000 */
[----:B------:R-:W-:-:S03]  /*2b20*/  LEA R6, P3, R10, R66, 0x1 ;  /* 0x000000420a067211 */ /* 0x000fc600078608ff */
[----:B------:R-:W-:-:S05]  /*2b30*/  FFMA R7, R42, R22, R7 ;  /* 0x000000162a077223 */ /* 0x000fca0000000007 */
[----:B------:R-:W-:Y:S02]  /*2b40*/  F2FP.F16.F32.PACK_AB R12, RZ, R7 ;  /* 0x00000007ff0c723e */ /* 0x000fe400000000ff */
[----:B------:R-:W-:-:S03]  /*2b50*/  LEA.HI.X R7, R10, R67, R11, 0x1, P3 ;  /* 0x000000430a077211 */ /* 0x000fc600018f0c0b */
[----:B------:R1:W-:Y:S01]  /*2b60*/  @P0 STG.E.U16 desc[UR56][R8.64], R12 ;  /* 0x0000000c08000986 */ /* 0x0003e2000c101538 */
[----:B------:R-:W-:Y:S05]  /*2b70*/  @!P1 BRA `(.L_x_37) ;  /* 0x0000000000049947 */ /* 0x000fea0003800000 */
[----:B------:R2:W5:Y:S02]  /*2b80*/  LDG.E.LTC128B.U16 R18, desc[UR56][R6.64+0x2] ;  /* 0x0000023806127981 */ /* 0x000564000c1e1520 */
.L_x_37:
[----:B------:R-:W-:Y:S05]  /*2b90*/  BSYNC B1 ;  /* 0x0000000000017941 */ /* 0x000fea0003800000 */
.L_x_36:
[----:B-----5:R-:W-:Y:S01]  /*2ba0*/  HADD2.F32 R10, -RZ, R18.H0_H0 ;  /* 0x20000012ff0a7230 */ /* 0x020fe20000004100 */
[----:B------:R-:W-:Y:S01]  /*2bb0*/  ISETP.GT.AND P0, PT, R60, 0x8, PT ;  /* 0x000000083c00780c */ /* 0x000fe20003f04270 */
[----:B------:R-:W-:Y:S03]  /*2bc0*/  BSSY B1, `(.L_x_38) ;  /* 0x0000008000017945 */ /* 0x000fe60003800000 */
[----:B------:R-:W-:Y:S01]  /*2bd0*/  FMUL R10, R10, R23 ;  /* 0x000000170a0a7220 */ /* 0x000fe20000400000 */
[----:B------:R-:W-:-:S03]  /*2be0*/  ISETP.GT.AND P2, PT, R0, RZ, P0 ;  /* 0x000000ff0000720c */ /* 0x000fc60000744270 */
[----:B------:R-:W-:-:S05]  /*2bf0*/  FFMA R10, R43, R22, R10 ;  /* 0x000000162b0a7223 */ /* 0x000fca000000000a */
[----:B------:R-:W-:-:S05]  /*2c00*/  F2FP.F16.F32.PACK_AB R10, RZ, R10 ;  /* 0x0000000aff0a723e */ /* 0x000fca00000000ff */
[----:B------:R3:W-:Y:S01]  /*2c10*/  @P1 STG.E.U16 desc[UR56][R8.64+0x2], R10 ;  /* 0x0000020a08001986 */ /* 0x0007e2000c101538 */
[----:B------:R-:W-:Y:S05]  /*2c20*/  @!P2 BRA `(.L_x_39) ;  /* 0x000000000004a947 */ /* 0x000fea0003800000 */
[----:B------:R4:W5:Y:S02]  /*2c30*/  LDG.E.LTC128B.U16 R18, desc[UR56][R2.64+0x10] ;  /* 0x0000103802127981 */ /* 0x000964000c1e1520 */
.L_x_39:
[----:B------:R-:W-:Y:S05]  /*2c40*/  BSYNC B1 ;  /* 0x0000000000017941 */ /* 0x000fea0003800000 */
.L_x_38:
[----:B---3-5:R-:W-:Y:S01]  /*2c50*/  HADD2.F32 R10, -RZ, R18.H0_H0 ;  /* 0x20000012ff0a7230 */ /* 0x028fe20000004100 */
        /* <DEDUP_REMOVED lines=9> */
.L_x_41:
[----:B------:R-:W-:Y:S05]  /*2cf0*/  BSYNC B1 ;  /* 0x0000000000017941 */ /* 0x000fea0003800000 */
.L_x_40:
[----:B-----5:R-:W-:Y:S01]  /*2d00*/  HADD2.F32 R10, -RZ, R18.H0_H0 ;  /* 0x20000012ff0a7230 */ /* 0x020fe20000004100 */
[----:B------:R-:W-:Y:S01]  /*2d10*/  ISETP.GT.AND P0, PT, R0, 0x8, P0 ;  /* 0x000000080000780c */ /* 0x000fe20000704270 */
[----:B------:R-:W-:Y:S03]  /*2d20*/  BSSY B1, `(.L_x_42) ;  /* 0x0000007000017945 */ /* 0x000fe60003800000 */
[----:B------:R-:W-:-:S04]  /*2d30*/  FMUL R10, R10, R23 ;  /* 0x000000170a0a7220 */ /* 0x000fc80000400000 */
[----:B------:R-:W-:-:S05]  /*2d40*/  FFMA R10, R45, R22, R10 ;  /* 0x000000162d0a7223 */ /* 0x000fca000000000a */
[----:B------:R-:W-:-:S05]  /*2d50*/  F2FP.F16.F32.PACK_AB R10, RZ, R10 ;  /* 0x0000000aff0a723e */ /* 0x000fca00000000ff */
[----:B------:R0:W-:Y:S01]  /*2d60*/  @P3 STG.E.U16 desc[UR56][R4.64+0x12], R10 ;  /* 0x0000120a04003986 */ /* 0x0001e2000c101538 */
[----:B------:R-:W-:Y:S05]  /*2d70*/  @!P0 BRA `(.L_x_43) ;  /* 0x0000000000048947 */ /* 0x000fea0003800000 */
[----:B------:R0:W5:Y:S02]  /*2d80*/  LDG.E.LTC128B.U16 R18, desc[UR56][R6.64+0x10] ;  /* 0x0000103806127981 */ /* 0x000164000c1e1520 */
.L_x_43:
[----:B------:R-:W-:Y:S05]  /*2d90*/  BSYNC B1 ;  /* 0x0000000000017941 */ /* 0x000fea0003800000 */
.L_x_42:
[----:B0----5:R-:W-:Y:S01]  /*2da0*/  HADD2.F32 R10, -RZ, R18.H0_H0 ;  /* 0x20000012ff0a7230 */ /* 0x021fe20000004100 */
[----:B------:R-:W-:Y:S01]  /*2db0*/  ISETP.GT.AND P1, PT, R0, 0x8, P1 ;  /* 0x000000080000780c */ /* 0x000fe20000f24270 */
[----:B------:R-:W-:Y:S03]  /*2dc0*/  BSSY B1, `(.L_x_44) ;  /* 0x0000007000017945 */ /* 0x000fe60003800000 */
[----:B---3--:R-:W-:-:S04]  /*2dd0*/  FMUL R11, R10, R23 ;  /* 0x000000170a0b7220 */ /* 0x008fc80000400000 */
[----:B------:R-:W-:-:S05]  /*2de0*/  FFMA R11, R46, R22, R11 ;  /* 0x000000162e0b7223 */ /* 0x000fca000000000b */
[----:B------:R-:W-:-:S05]  /*2df0*/  F2FP.F16.F32.PACK_AB R11, RZ, R11 ;  /* 0x0000000bff0b723e */ /* 0x000fca00000000ff */
[----:B------:R0:W-:Y:S01]  /*2e00*/  @P0 STG.E.U16 desc[UR56][R8.64+0x10], R11 ;  /* 0x0000100b08000986 */ /* 0x0001e2000c101538 */
[----:B------:R-:W-:Y:S05]  /*2e10*/  @!P1 BRA `(.L_x_45) ;  /* 0x0000000000049947 */ /* 0x000fea0003800000 */
[----:B------:R3:W5:Y:S02]  /*2e20*/  LDG.E.LTC128B.U16 R18, desc[UR56][R6.64+0x12] ;  /* 0x0000123806127981 */ /* 0x000764000c1e1520 */
.L_x_45:
[----:B------:R-:W-:Y:S05]  /*2e30*/  BSYNC B1 ;  /* 0x0000000000017941 */ /* 0x000fea0003800000 */
.L_x_44:
        /* <DEDUP_REMOVED lines=10> */
.L_x_47:
[----:B------:R-:W-:Y:S05]  /*2ee0*/  BSYNC B1 ;  /* 0x0000000000017941 */ /* 0x000fea0003800000 */
.L_x_46:
[----:B0----5:R-:W-:Y:S01]  /*2ef0*/  HADD2.F32 R10, -RZ, R18.H0_H0 ;  /* 0x20000012ff0a7230 */ /* 0x021fe20000004100 */
        /* <DEDUP_REMOVED lines=9> */
.L_x_49:
[----:B------:R-:W-:Y:S05]  /*2f90*/  BSYNC B1 ;  /* 0x0000000000017941 */ /* 0x000fea0003800000 */
.L_x_48:
        /* <DEDUP_REMOVED lines=9> */
.L_x_51:
[----:B------:R-:W-:Y:S05]  /*3030*/  BSYNC B1 ;  /* 0x0000000000017941 */ /* 0x000fea0003800000 */
.L_x_50:
[----:B0----5:R-:W-:Y:S01]  /*3040*/  HADD2.F32 R10, -RZ, R18.H0_H0 ;  /* 0x20000012ff0a7230 */ /* 0x021fe20000004100 */
        /* <DEDUP_REMOVED lines=8> */
.L_x_53:
[----:B------:R-:W-:Y:S05]  /*30d0*/  BSYNC B1 ;  /* 0x0000000000017941 */ /* 0x000fea0003800000 */
.L_x_52:
        /* <DEDUP_REMOVED lines=10> */
.L_x_55:
[----:B------:R-:W-:Y:S05]  /*3180*/  BSYNC B1 ;  /* 0x0000000000017941 */ /* 0x000fea0003800000 */
.L_x_54:
        /* <DEDUP_REMOVED lines=10> */
.L_x_57:
[----:B------:R-:W-:Y:S05]  /*3230*/  BSYNC B1 ;  /* 0x0000000000017941 */ /* 0x000fea0003800000 */
.L_x_56:
        /* <DEDUP_REMOVED lines=9> */
.L_x_59:
[----:B------:R-:W-:Y:S05]  /*32d0*/  BSYNC B1 ;  /* 0x0000000000017941 */ /* 0x000fea0003800000 */
.L_x_58:
        /* <DEDUP_REMOVED lines=9> */
.L_x_61:
[----:B------:R-:W-:Y:S05]  /*3370*/  BSYNC B1 ;  /* 0x0000000000017941 */ /* 0x000fea0003800000 */
.L_x_60:
        /* <DEDUP_REMOVED lines=10> */
.L_x_63:
[----:B------:R-:W-:Y:S05]  /*3420*/  BSYNC B1 ;  /* 0x0000000000017941 */ /* 0x000fea0003800000 */
.L_x_62:
        /* <DEDUP_REMOVED lines=10> */
.L_x_65:
[----:B------:R-:W-:Y:S05]  /*34d0*/  BSYNC B1 ;  /* 0x0000000000017941 */ /* 0x000fea0003800000 */
.L_x_64:
        /* <DEDUP_REMOVED lines=9> */
.L_x_67:
[----:B------:R-:W-:Y:S05]  /*3570*/  BSYNC B1 ;  /* 0x0000000000017941 */ /* 0x000fea0003800000 */
.L_x_66:
        /* <DEDUP_REMOVED lines=9> */
.L_x_69:
[----:B------:R-:W-:Y:S05]  /*3610*/  BSYNC B1 ;  /* 0x0000000000017941 */ /* 0x000fea0003800000 */
.L_x_68:
        /* <DEDUP_REMOVED lines=10> */
.L_x_71:
[----:B------:R-:W-:Y:S05]  /*36c0*/  BSYNC B1 ;  /* 0x0000000000017941 */ /* 0x000fea0003800000 */
.L_x_70:
        /* <DEDUP_REMOVED lines=10> */
.L_x_73:
[----:B------:R-:W-:Y:S05]  /*3770*/  BSYNC B1 ;  /* 0x0000000000017941 */ /* 0x000fea0003800000 */
.L_x_72:
[----:B0---45:R-:W-:Y:S01]  /*3780*/  HADD2.F32 R2, -RZ, R18.H0_H0 ;  /* 0x20000012ff027230 */ /* 0x031fe20000004100 */
        /* <DEDUP_REMOVED lines=8> */
.L_x_75:
[----:B------:R-:W-:Y:S05]  /*3810*/  BSYNC B1 ;  /* 0x0000000000017941 */ /* 0x000fea0003800000 */
.L_x_74:
[----:B0----5:R-:W-:Y:S01]  /*3820*/  HADD2.F32 R2, -RZ, R18.H0_H0 ;  /* 0x20000012ff027230 */ /* 0x021fe20000004100 */
[----:B------:R-:W-:Y:S01]  /*3830*/  ISETP.GT.AND P1, PT, R0, 0x8, P1 ;  /* 0x000000080000780c */ /* 0x000fe20000f24270 */
[----:B------:R-:W-:Y:S03]  /*3840*/  BSSY B1, `(.L_x_76) ;  /* 0x000000a000017945 */ /* 0x000fe60003800000 */
[----:B------:R-:W-:Y:S01]  /*3850*/  FMUL R3, R2, R23 ;  /* 0x0000001702037220 */ /* 0x000fe20000400000 */
[----:B------:R-:W-:-:S03]  /*3860*/  @P0 IMAD.MOV.U32 R2, RZ, RZ, R8 ;  /* 0x000000ffff020224 */ /* 0x000fc600078e0008 */
[----:B------:R-:W-:-:S05]  /*3870*/  FFMA R3, R30, R22, R3 ;  /* 0x000000161e037223 */ /* 0x000fca0000000003 */
[----:B------:R-:W-:-:S04]  /*3880*/  F2FP.F16.F32.PACK_AB R3, RZ, R3 ;  /* 0x00000003ff03723e */ /* 0x000fc800000000ff */
[----:B-1----:R-:W-:Y:S01]  /*3890*/  PRMT R4, R3, 0x7610, R4 ;  /* 0x0000761003047816 */ /* 0x002fe20000000004 */
[----:B------:R-:W-:-:S05]  /*38a0*/  @P0 IMAD.MOV.U32 R3, RZ, RZ, R9 ;  /* 0x000000ffff030224 */ /* 0x000fca00078e0009 */
[----:B------:R0:W-:Y:S01]  /*38b0*/  @P0 STG.E.U16 desc[UR56][R2.64+0x50], R4 ;  /* 0x0000500402000986 */ /* 0x0001e2000c101538 */
[----:B------:R-:W-:Y:S05]  /*38c0*/  @!P1 BRA `(.L_x_77) ;  /* 0x0000000000049947 */ /* 0x000fea0003800000 */
[----:B------:R1:W5:Y:S02]  /*38d0*/  LDG.E.LTC128B.U16 R18, desc[UR56][R6.64+0x52] ;  /* 0x0000523806127981 */ /* 0x000364000c1e1520 */
.L_x_77:
[----:B------:R-:W-:Y:S05]  /*38e0*/  BSYNC B1 ;  /* 0x0000000000017941 */ /* 0x000fea0003800000 */
.L_x_76:
[----:B------:R-:W-:Y:S05]  /*38f0*/  @!P1 BRA `(.L_x_78) ;  /* 0x0000000400e09947 */ /* 0x000fea0003800000 */
[----:B-----5:R-:W-:-:S05]  /*3900*/  HADD2.F32 R18, -RZ, R18.H0_H0 ;  /* 0x20000012ff127230 */ /* 0x020fca0000004100 */
[----:B------:R-:W-:-:S04]  /*3910*/  FMUL R18, R18, R23 ;  /* 0x0000001712127220 */ /* 0x000fc80000400000 */
[----:B------:R-:W-:-:S05]  /*3920*/  FFMA R18, R31, R22, R18 ;  /* 0x000000161f127223 */ /* 0x000fca0000000012 */
[----:B------:R-:W-:-:S05]  /*3930*/  F2FP.F16.F32.PACK_AB R18, RZ, R18 ;  /* 0x00000012ff12723e */ /* 0x000fca00000000ff */
[----:B------:R0:W-:Y:S01]  /*3940*/  STG.E.U16 desc[UR56][R8.64+0x52], R18 ;  /* 0x0000521208007986 */ /* 0x0001e2000c101538 */
[----:B------:R-:W-:Y:S05]  /*3950*/  BRA `(.L_x_78) ;  /* 0x0000000400c87947 */ /* 0x000fea0003800000 */
.L_x_33:
[----:B------:R-:W-:Y:S01]  /*3960*/  ULDC.64 UR4, c[0x0][0x5c0] ;  /* 0x0001700000047ab9 */ /* 0x000fe20000000a00 */
[----:B------:R-:W-:Y:S01]  /*3970*/  ISETP.GT.AND P3, PT, R60, 0x1, PT ;  /* 0x000000013c00780c */ /* 0x000fe20003f64270 */
[-C--:B------:R-:W-:Y:S01]  /*3980*/  FMUL R40, R40, R22.reuse ;  /* 0x0000001628287220 */ /* 0x080fe20000400000 */
[----:B------:R-:W-:Y:S01]  /*3990*/  LEA R2, P1, R20, UR4, 0x1 ;  /* 0x0000000414027c11 */ /* 0x000fe2000f8208ff */
[-C--:B------:R-:W-:Y:S01]  /*39a0*/  FMUL R41, R41, R22.reuse ;  /* 0x0000001629297220 */ /* 0x080fe20000400000 */
[-C--:B------:R-:W-:Y:S01]  /*39b0*/  FMUL R42, R42, R22.reuse ;  /* 0x000000162a2a7220 */ /* 0x080fe20000400000 */
[-C--:B------:R-:W-:Y:S01]  /*39c0*/  FMUL R43, R43, R22.reuse ;  /* 0x000000162b2b7220 */ /* 0x080fe20000400000 */
[----:B------:R-:W-:Y:S01]  /*39d0*/  LEA.HI.X R3, R20, UR5, R5, 0x1, P1 ;  /* 0x0000000514037c11 */ /* 0x000fe200088f0c05 */
[-C--:B------:R-:W-:Y:S01]  /*39e0*/  FMUL R44, R44, R22.reuse ;  /* 0x000000162c2c7220 */ /* 0x080fe20000400000 */
[----:B------:R-:W-:Y:S01]  /*39f0*/  ISETP.GT.AND P1, PT, R0, RZ, P3 ;  /* 0x000000ff0000720c */ /* 0x000fe20001f24270 */
[----:B------:R-:W-:Y:S01]  /*3a00*/  FMUL R45, R45, R22 ;  /* 0x000000162d2d7220 */ /* 0x000fe20000400000 */
[----:B------:R-:W-:Y:S01]  /*3a10*/  F2FP.F16.F32.PACK_AB R40, RZ, R40 ;  /* 0x00000028ff28723e */ /* 0x000fe200000000ff */
[-C--:B------:R-:W-:Y:S01]  /*3a20*/  FMUL R46, R46, R22.reuse ;  /* 0x000000162e2e7220 */ /* 0x080fe20000400000 */
[----:B------:R-:W-:Y:S01]  /*3a30*/  F2FP.F16.F32.PACK_AB R41, RZ, R41 ;  /* 0x00000029ff29723e */ /* 0x000fe200000000ff */
[----:B------:R-:W-:Y:S01]  /*3a40*/  FMUL R47, R47, R22 ;  /* 0x000000162f2f7220 */ /* 0x000fe20000400000 */
[C---:B------:R-:W-:Y:S01]  /*3a50*/  SHF.L.U64.HI R5, R52.reuse, 0x1, R53 ;  /* 0x0000000134057819 */ /* 0x040fe20000010235 */
[----:B------:R-:W-:Y:S01]  /*3a60*/  @P2 STG.E.U16 desc[UR56][R2.64], R40 ;  /* 0x0000002802002986 */ /* 0x000fe2000c101538 */
[----:B------:R-:W-:Y:S01]  /*3a70*/  LEA R4, P4, R52, R2, 0x1 ;  /* 0x0000000234047211 */ /* 0x000fe200078808ff */
[-C--:B------:R-:W-:Y:S01]  /*3a80*/  FMUL R32, R32, R22.reuse ;  /* 0x0000001620207220 */ /* 0x080fe20000400000 */
[----:B------:R-:W-:Y:S01]  /*3a90*/  ISETP.GT.AND P2, PT, R60, 0x8, PT ;  /* 0x000000083c00780c */ /* 0x000fe20003f44270 */
[-C--:B------:R-:W-:Y:S01]  /*3aa0*/  FMUL R33, R33, R22.reuse ;  /* 0x0000001621217220 */ /* 0x080fe20000400000 */
[C---:B------:R-:W-:Y:S01]  /*3ab0*/  ISETP.GT.AND P3, PT, R0.reuse, 0x8, P3 ;  /* 0x000000080000780c */ /* 0x040fe20001f64270 */
[----:B------:R-:W-:Y:S01]  /*3ac0*/  @P1 STG.E.U16 desc[UR56][R2.64+0x2], R41 ;  /* 0x0000022902001986 */ /* 0x000fe2000c101538 */
[----:B------:R-:W-:Y:S01]  /*3ad0*/  ISETP.GT.AND P1, PT, R0, 0x8, P0 ;  /* 0x000000080000780c */ /* 0x000fe20000724270 */
[----:B------:R-:W-:Y:S01]  /*3ae0*/  IMAD.X R5, R5, 0x1, R3, P4 ;  /* 0x0000000105057824 */ /* 0x000fe200020e0603 */
[----:B------:R-:W-:Y:S01]  /*3af0*/  ISETP.GT.AND P0, PT, R60, 0x9, PT ;  /* 0x000000093c00780c */ /* 0x000fe20003f04270 */
[-C--:B------:R-:W-:Y:S01]  /*3b00*/  FMUL R34, R34, R22.reuse ;  /* 0x0000001622227220 */ /* 0x080fe20000400000 */
[C---:B------:R-:W-:Y:S01]  /*3b10*/  ISETP.GT.AND P5, PT, R0.reuse, RZ, P2 ;  /* 0x000000ff0000720c */ /* 0x040fe200017a4270 */
[-C--:B------:R-:W-:Y:S01]  /*3b20*/  FMUL R35, R35, R22.reuse ;  /* 0x0000001623237220 */ /* 0x080fe20000400000 */
[----:B------:R-:W-:Y:S01]  /*3b30*/  ISETP.GT.AND P4, PT, R0, RZ, P0 ;  /* 0x000000ff0000720c */ /* 0x000fe20000784270 */
[----:B------:R-:W-:Y:S01]  /*3b40*/  FMUL R36, R36, R22 ;  /* 0x0000001624247220 */ /* 0x000fe20000400000 */
[----:B------:R-:W-:Y:S01]  /*3b50*/  F2FP.F16.F32.PACK_AB R42, RZ, R42 ;  /* 0x0000002aff2a723e */ /* 0x000fe200000000ff */
[-C--:B------:R-:W-:Y:S01]  /*3b60*/  FMUL R37, R37, R22.reuse ;  /* 0x0000001625257220 */ /* 0x080fe20000400000 */
[----:B------:R-:W-:Y:S01]  /*3b70*/  F2FP.F16.F32.PACK_AB R43, RZ, R43 ;  /* 0x0000002bff2b723e */ /* 0x000fe200000000ff */
[----:B------:R-:W-:Y:S01]  /*3b80*/  FMUL R38, R38, R22 ;  /* 0x0000001626267220 */ /* 0x000fe20000400000 */
[----:B------:R-:W-:Y:S01]  /*3b90*/  F2FP.F16.F32.PACK_AB R44, RZ, R44 ;  /* 0x0000002cff2c723e */ /* 0x000fe200000000ff */
[----:B------:R-:W-:Y:S01]  /*3ba0*/  @P1 STG.E.U16 desc[UR56][R4.64], R42 ;  /* 0x0000002a04001986 */ /* 0x000fe2000c101538 */
[----:B------:R-:W-:Y:S01]  /*3bb0*/  F2FP.F16.F32.PACK_AB R45, RZ, R45 ;  /* 0x0000002dff2d723e */ /* 0x000fe200000000ff */
[-C--:B------:R-:W-:Y:S01]  /*3bc0*/  FMUL R39, R39, R22.reuse ;  /* 0x0000001627277220 */ /* 0x080fe20000400000 */
[----:B------:R-:W-:Y:S01]  /*3bd0*/  ISETP.GT.AND P1, PT, R0, 0x8, P2 ;  /* 0x000000080000780c */ /* 0x000fe20001724270 */
[----:B------:R-:W-:Y:S01]  /*3be0*/  @P3 STG.E.U16 desc[UR56][R4.64+0x2], R43 ;  /* 0x0000022b04003986 */ /* 0x000fe2000c101538 */
[----:B------:R-:W-:Y:S01]  /*3bf0*/  ISETP.GT.AND P2, PT, R60, 0x10, PT ;  /* 0x000000103c00780c */ /* 0x000fe20003f44270 */
[-C--:B------:R-:W-:Y:S01]  /*3c00*/  FMUL R24, R24, R22.reuse ;  /* 0x0000001618187220 */ /* 0x080fe20000400000 */
[----:B------:R-:W-:Y:S01]  /*3c10*/  ISETP.GT.AND P3, PT, R0, 0x8, P0 ;  /* 0x000000080000780c */ /* 0x000fe20000764270 */
[----:B------:R-:W-:Y:S01]  /*3c20*/  @P5 STG.E.U16 desc[UR56][R2.64+0x10], R44 ;  /* 0x0000102c02005986 */ /* 0x000fe2000c101538 */
[----:B------:R-:W-:Y:S01]  /*3c30*/  ISETP.GT.AND P0, PT, R60, 0x11, PT ;  /* 0x000000113c00780c */ /* 0x000fe20003f04270 */
[-C--:B------:R-:W-:Y:S01]  /*3c40*/  FMUL R25, R25, R22.reuse ;  /* 0x0000001619197220 */ /* 0x080fe20000400000 */
[C---:B------:R-:W-:Y:S01]  /*3c50*/  ISETP.GT.AND P5, PT, R0.reuse, RZ, P2 ;  /* 0x000000ff0000720c */ /* 0x040fe200017a4270 */
[----:B------:R-:W-:Y:S01]  /*3c60*/  @P4 STG.E.U16 desc[UR56][R2.64+0x12], R45 ;  /* 0x0000122d02004986 */ /* 0x000fe2000c101538 */
        /* <DEDUP_REMOVED lines=10> */
[C---:B------:R-:W-:Y:S01]  /*3d10*/  ISETP.GT.AND P2, PT, R0.reuse, 0x8, P2 ;  /* 0x000000080000780c */ /* 0x040fe20001744270 */
[----:B------:R-:W-:Y:S01]  /*3d20*/  @P3 STG.E.U16 desc[UR56][R4.64+0x12], R47 ;  /* 0x0000122f04003986 */ /* 0x000fe2000c101538 */
[----:B------:R-:W-:Y:S01]  /*3d30*/  ISETP.GT.AND P0, PT, R0, 0x8, P0 ;  /* 0x000000080000780c */ /* 0x000fe20000704270 */
[----:B------:R-:W-:Y:S01]  /*3d40*/  FMUL R30, R30, R22 ;  /* 0x000000161e1e7220 */ /* 0x000fe20000400000 */
[----:B------:R-:W-:Y:S01]  /*3d50*/  F2FP.F16.F32.PACK_AB R34, RZ, R34 ;  /* 0x00000022ff22723e */ /* 0x000fe200000000ff */
[----:B------:R-:W-:Y:S01]  /*3d60*/  @P5 STG.E.U16 desc[UR56][R2.64+0x20], R32 ;  /* 0x0000202002005986 */ /* 0x000fe2000c101538 */
[C---:B------:R-:W-:Y:S01]  /*3d70*/  ISETP.GT.AND P5, PT, R60.reuse, 0x18, PT ;  /* 0x000000183c00780c */ /* 0x040fe20003fa4270 */
[----:B------:R-:W-:Y:S01]  /*3d80*/  FMUL R31, R31, R22 ;  /* 0x000000161f1f7220 */ /* 0x000fe20000400000 */
[----:B------:R-:W-:Y:S01]  /*3d90*/  F2FP.F16.F32.PACK_AB R35, RZ, R35 ;  /* 0x00000023ff23723e */ /* 0x000fe200000000ff */
[----:B------:R-:W-:Y:S01]  /*3da0*/  @P4 STG.E.U16 desc[UR56][R2.64+0x22], R33 ;  /* 0x0000222102004986 */ /* 0x000fe2000c101538 */
[----:B------:R-:W-:-:S02]  /*3db0*/  ISETP.GT.AND P4, PT, R60, 0x19, PT ;  /* 0x000000193c00780c */ /* 0x000fc40003f84270 */
[C---:B------:R-:W-:Y:S01]  /*3dc0*/  ISETP.GT.AND P1, PT, R0.reuse, RZ, P5 ;  /* 0x000000ff0000720c */ /* 0x040fe20002f24270 */
[----:B------:R-:W-:Y:S01]  /*3dd0*/  @P2 STG.E.U16 desc[UR56][R4.64+0x20], R34 ;  /* 0x0000202204002986 */ /* 0x000fe2000c101538 */
[C---:B------:R-:W-:Y:S02]  /*3de0*/  ISETP.GT.AND P6, PT, R0.reuse, RZ, P4 ;  /* 0x000000ff0000720c */ /* 0x040fe400027c4270 */
[----:B------:R-:W-:Y:S01]  /*3df0*/  F2FP.F16.F32.PACK_AB R36, RZ, R36 ;  /* 0x00000024ff24723e */ /* 0x000fe200000000ff */
[----:B------:R-:W-:Y:S01]  /*3e00*/  @P0 STG.E.U16 desc[UR56][R4.64+0x22], R35 ;  /* 0x0000222304000986 */ /* 0x000fe2000c101538 */
[----:B------:R-:W-:Y:S02]  /*3e10*/  F2FP.F16.F32.PACK_AB R37, RZ, R37 ;  /* 0x00000025ff25723e */ /* 0x000fe400000000ff */
[----:B------:R-:W-:Y:S02]  /*3e20*/  ISETP.GT.AND P5, PT, R0, 0x8, P5 ;  /* 0x000000080000780c */ /* 0x000fe40002fa4270 */
[----:B------:R-:W-:-:S02]  /*3e30*/  ISETP.GT.AND P3, PT, R60, 0x20, PT ;  /* 0x000000203c00780c */ /* 0x000fc40003f64270 */
[C---:B------:R-:W-:Y:S01]  /*3e40*/  ISETP.GT.AND P4, PT, R0.reuse, 0x8, P4 ;  /* 0x000000080000780c */ /* 0x040fe20002784270 */
[----:B------:R-:W-:Y:S01]  /*3e50*/  @P1 STG.E.U16 desc[UR56][R2.64+0x30], R36 ;  /* 0x0000302402001986 */ /* 0x000fe2000c101538 */
[----:B------:R-:W-:Y:S02]  /*3e60*/  F2FP.F16.F32.PACK_AB R38, RZ, R38 ;  /* 0x00000026ff26723e */ /* 0x000fe400000000ff */
[----:B------:R-:W-:Y:S01]  /*3e70*/  F2FP.F16.F32.PACK_AB R39, RZ, R39 ;  /* 0x00000027ff27723e */ /* 0x000fe200000000ff */
[----:B------:R-:W-:Y:S01]  /*3e80*/  @P6 STG.E.U16 desc[UR56][R2.64+0x32], R37 ;  /* 0x0000322502006986 */ /* 0x000fe2000c101538 */
[----:B------:R-:W-:Y:S02]  /*3e90*/  ISETP.GT.AND P6, PT, R0, RZ, P3 ;  /* 0x000000ff0000720c */ /* 0x000fe40001fc4270 */
[----:B------:R-:W-:Y:S01]  /*3ea0*/  ISETP.GT.AND P2, PT, R60, 0x21, PT ;  /* 0x000000213c00780c */ /* 0x000fe20003f44270 */
[----:B------:R-:W-:Y:S01]  /*3eb0*/  @P5 STG.E.U16 desc[UR56][R4.64+0x30], R38 ;  /* 0x0000302604005986 */ /* 0x000fe2000c101538 */
[----:B------:R-:W-:-:S02]  /*3ec0*/  F2FP.F16.F32.PACK_AB R24, RZ, R24 ;  /* 0x00000018ff18723e */ /* 0x000fc400000000ff */
[C---:B------:R-:W-:Y:S01]  /*3ed0*/  ISETP.GT.AND P1, PT, R60.reuse, 0x28, PT ;  /* 0x000000283c00780c */ /* 0x040fe20003f24270 */
[----:B------:R-:W-:Y:S01]  /*3ee0*/  @P4 STG.E.U16 desc[UR56][R4.64+0x32], R39 ;  /* 0x0000322704004986 */ /* 0x000fe2000c101538 */
[----:B------:R-:W-:Y:S02]  /*3ef0*/  ISETP.GT.AND P0, PT, R60, 0x29, PT ;  /* 0x000000293c00780c */ /* 0x000fe40003f04270 */
[C---:B------:R-:W-:Y:S02]  /*3f00*/  ISETP.GT.AND P4, PT, R0.reuse, RZ, P2 ;  /* 0x000000ff0000720c */ /* 0x040fe40001784270 */
[C---:B------:R-:W-:Y:S01]  /*3f10*/  ISETP.GT.AND P3, PT, R0.reuse, 0x8, P3 ;  /* 0x000000080000780c */ /* 0x040fe20001f64270 */
[----:B------:R-:W-:Y:S01]  /*3f20*/  @P6 STG.E.U16 desc[UR56][R2.64+0x40], R24 ;  /* 0x0000401802006986 */ /* 0x000fe2000c101538 */
[C---:B------:R-:W-:Y:S02]  /*3f30*/  ISETP.GT.AND P2, PT, R0.reuse, 0x8, P2 ;  /* 0x000000080000780c */ /* 0x040fe40001744270 */
[----:B------:R-:W-:-:S02]  /*3f40*/  ISETP.GT.AND P5, PT, R0, RZ, P1 ;  /* 0x000000ff0000720c */ /* 0x000fc40000fa4270 */
[C---:B------:R-:W-:Y:S02]  /*3f50*/  ISETP.GT.AND P6, PT, R0.reuse, RZ, P0 ;  /* 0x000000ff0000720c */ /* 0x040fe400007c4270 */
[C---:B------:R-:W-:Y:S02]  /*3f60*/  ISETP.GT.AND P1, PT, R0.reuse, 0x8, P1 ;  /* 0x000000080000780c */ /* 0x040fe40000f24270 */
[----:B------:R-:W-:Y:S02]  /*3f70*/  F2FP.F16.F32.PACK_AB R25, RZ, R25 ;  /* 0x00000019ff19723e */ /* 0x000fe400000000ff */
[----:B------:R-:W-:Y:S02]  /*3f80*/  F2FP.F16.F32.PACK_AB R26, RZ, R26 ;  /* 0x0000001aff1a723e */ /* 0x000fe400000000ff */
[----:B------:R-:W-:Y:S01]  /*3f90*/  F2FP.F16.F32.PACK_AB R27, RZ, R27 ;  /* 0x0000001bff1b723e */ /* 0x000fe200000000ff */
[----:B------:R-:W-:Y:S01]  /*3fa0*/  @P4 STG.E.U16 desc[UR56][R2.64+0x42], R25 ;  /* 0x0000421902004986 */ /* 0x000fe2000c101538 */
[----:B------:R-:W-:-:S02]  /*3fb0*/  ISETP.GT.AND P0, PT, R0, 0x8, P0 ;  /* 0x000000080000780c */ /* 0x000fc40000704270 */
[----:B------:R-:W-:Y:S01]  /*3fc0*/  F2FP.F16.F32.PACK_AB R28, RZ, R28 ;  /* 0x0000001cff1c723e */ /* 0x000fe200000000ff */
[----:B------:R-:W-:Y:S01]  /*3fd0*/  @P3 STG.E.U16 desc[UR56][R4.64+0x40], R26 ;  /* 0x0000401a04003986 */ /* 0x000fe2000c101538 */
[----:B------:R-:W-:Y:S02]  /*3fe0*/  F2FP.F16.F32.PACK_AB R29, RZ, R29 ;  /* 0x0000001dff1d723e */ /* 0x000fe400000000ff */
[----:B------:R-:W-:Y:S01]  /*3ff0*/  F2FP.F16.F32.PACK_AB R30, RZ, R30 ;  /* 0x0000001eff1e723e */ /* 0x000fe200000000ff */
[----:B------:R-:W-:Y:S01]  /*4000*/  @P2 STG.E.U16 desc[UR56][R4.64+0x42], R27 ;  /* 0x0000421b04002986 */ /* 0x000fe2000c101538 */
[----:B------:R-:W-:-:S03]  /*4010*/  F2FP.F16.F32.PACK_AB R31, RZ, R31 ;  /* 0x0000001fff1f723e */ /* 0x000fc600000000ff */
[----:B------:R-:W-:Y:S04]  /*4020*/  @P5 STG.E.U16 desc[UR56][R2.64+0x50], R28 ;  /* 0x0000501c02005986 */ /* 0x000fe8000c101538 */
[----:B------:R0:W-:Y:S02]  /*4030*/  @P6 STG.E.U16 desc[UR56][R2.64+0x52], R29 ;  /* 0x0000521d02006986 */ /* 0x0001e4000c101538 */
[----:B0-----:R-:W-:Y:S02]  /*4040*/  @P1 IMAD.MOV.U32 R2, RZ, RZ, R4 ;  /* 0x000000ffff021224 */ /* 0x001fe400078e0004 */
[----:B------:R-:W-:-:S05]  /*4050*/  @P1 IMAD.MOV.U32 R3, RZ, RZ, R5 ;  /* 0x000000ffff031224 */ /* 0x000fca00078e0005 */
[----:B------:R0:W-:Y:S04]  /*4060*/  @P1 STG.E.U16 desc[UR56][R2.64+0x50], R30 ;  /* 0x0000501e02001986 */ /* 0x0001e8000c101538 */
[----:B------:R0:W-:Y:S02]  /*4070*/  @P0 STG.E.U16 desc[UR56][R4.64+0x52], R31 ;  /* 0x0000521f04000986 */ /* 0x0001e4000c101538 */
.L_x_78:
[----:B------:R-:W-:Y:S05]  /*4080*/  BSYNC B0 ;  /* 0x0000000000007941 */ /* 0x000fea0003800000 */
.L_x_32:
[----:B0-----:R-:W-:Y:S01]  /*4090*/  IMAD.U32 R2, RZ, RZ, UR54 ;  /* 0x00000036ff027e24 */ /* 0x001fe2000f8e00ff */
[----:B------:R-:W-:Y:S01]  /*40a0*/  ULDC.64 UR4, c[0x0][0x650] ;  /* 0x0001940000047ab9 */ /* 0x000fe20000000a00 */
[----:B------:R-:W-:Y:S01]  /*40b0*/  IMAD.U32 R3, RZ, RZ, UR55 ;  /* 0x00000037ff037e24 */ /* 0x000fe2000f8e00ff */
[----:B------:R0:W-:Y:S01]  /*40c0*/  SYNCS.ARRIVE.TRANS64.A1T0 RZ, [R56+UR52], RZ ;  /* 0x000000ff38ff79a7 */ /* 0x0001e20008100034 */
[----:B------:R-:W-:Y:S01]  /*40d0*/  PRMT R0, RZ, 0x7610, R0 ;  /* 0x00007610ff007816 */ /* 0x000fe20000000000 */
[----:B-----5:R-:W-:Y:S01]  /*40e0*/  IMAD.MOV.U32 R18, RZ, RZ, -0x1 ;  /* 0xffffffffff127424 */ /* 0x020fe200078e00ff */
[----:B------:R-:W-:Y:S01]  /*40f0*/  LEA R16, P0, R2, R16, 0x1 ;  /* 0x0000001002107211 */ /* 0x000fe200078008ff */
[----:B------:R-:W-:Y:S02]  /*4100*/  IMAD.MOV.U32 R2, RZ, RZ, -0x1 ;  /* 0xffffffffff027424 */ /* 0x000fe400078e00ff */
[----:B------:R-:W-:Y:S01]  /*4110*/  IMAD.MOV.U32 R19, RZ, RZ, -0x1 ;  /* 0xffffffffff137424 */ /* 0x000fe200078e00ff */
[----:B------:R-:W-:-:S02]  /*4120*/  IADD3.X R17, R17, UR40, RZ, P0, !PT ;  /* 0x0000002811117c10 */ /* 0x000fc400087fe4ff */
[----:B------:R-:W-:-:S04]  /*4130*/  ISETP.GE.U32.AND P0, PT, R16, UR4, PT ;  /* 0x0000000410007c0c */ /* 0x000fc8000bf06070 */
[----:B------:R-:W-:-:S13]  /*4140*/  ISETP.GE.U32.AND.EX P0, PT, R17, UR5, PT, P0 ;  /* 0x0000000511007c0c */ /* 0x000fda000bf06100 */
[----:B0-----:R-:W-:Y:S05]  /*4150*/  @P0 BRA `(.L_x_79) ;  /* 0x0000000400700947 */ /* 0x001fea0003800000 */
[----:B------:R-:W0:Y:S01]  /*4160*/  S2UR UR6, SR_CTAID.X ;  /* 0x00000000000679c3 */ /* 0x000e220000002500 */
[----:B------:R-:W-:Y:S01]  /*4170*/  ULDC.64 UR4, c[0x0][0x628] ;  /* 0x00018a0000047ab9 */ /* 0x000fe20000000a00 */
[----:B------:R-:W-:Y:S01]  /*4180*/  ULDC UR7, c[0x0][0x150] ;  /* 0x0000540000077ab9 */ /* 0x000fe20000000800 */
[----:B------:R-:W-:Y:S01]  /*4190*/  ISETP.NE.U32.AND P0, PT, RZ, UR4, PT ;  /* 0x00000004ff007c0c */ /* 0x000fe2000bf05070 */
[----:B------:R-:W-:Y:S01]  /*41a0*/  ULDC UR15, c[0x0][0x630] ;  /* 0x00018c00000f7ab9 */ /* 0x000fe20000000800 */
[C---:B------:R-:W-:Y:S02]  /*41b0*/  R2UR UR16, R16.reuse ;  /* 0x00000000101072ca */ /* 0x040fe400000e0000 */
[----:B------:R-:W-:Y:S01]  /*41c0*/  ISETP.NE.AND.EX P0, PT, RZ, UR5, PT, P0 ;  /* 0x00000005ff007c0c */ /* 0x000fe2000bf05300 */
[----:B------:R-:W5:Y:S01]  /*41d0*/  S2UR UR17, SR_CTAID.Y ;  /* 0x00000000001179c3 */ /* 0x000f620000002600 */
[----:B------:R-:W-:Y:S02]  /*41e0*/  R2UR UR12, R16 ;  /* 0x00000000100c72ca */ /* 0x000fe400000e0000 */
[----:B------:R-:W-:-:S02]  /*41f0*/  R2UR UR13, R17 ;  /* 0x00000000110d72ca */ /* 0x000fc400000e0000 */
[----:B0-----:R-:W-:-:S05]  /*4200*/  I2FP.F32.U32 R0, UR6 ;  /* 0x0000000600007c45 */ /* 0x001fca0008201000 */
[----:B------:R-:W-:Y:S01]  /*4210*/  FMUL R0, R0, UR7 ;  /* 0x0000000700007c20 */ /* 0x000fe20008400000 */
[----:B------:R-:W-:Y:S01]  /*4220*/  ULDC UR7, c[0x0][0x154] ;  /* 0x0000550000077ab9 */ /* 0x000fe20000000800 */
[----:B-----5:R-:W-:-:S04]  /*4230*/  I2FP.F32.U32 R2, UR17 ;  /* 0x0000001100027c45 */ /* 0x020fc80008201000 */
[----:B------:R-:W0:Y:S01]  /*4240*/  F2I.U32.TRUNC.NTZ R0, R0 ;  /* 0x0000000000007305 */ /* 0x000e22000020f000 */
[----:B------:R-:W-:Y:S01]  /*4250*/  FMUL R2, R2, UR7 ;  /* 0x0000000702027c20 */ /* 0x000fe20008400000 */
[----:B------:R-:W-:Y:S06]  /*4260*/  @!P0 BRA `(.L_x_80) ;  /* 0x0000000000308947 */ /* 0x000fec0003800000 */
        /* <DEDUP_REMOVED lines=12> */
.L_x_80:
[----:B------:R-:W-:Y:S01]  /*4330*/  USHF.R.U64 UR8, UR12, UR15, UR13 ;  /* 0x0000000f0c087299 */ /* 0x000fe2000800120d */
[----:B------:R-:W-:Y:S01]  /*4340*/  R2UR UR5, R17 ;  /* 0x00000000110572ca */ /* 0x000fe200000e0000 */
[----:B------:R-:W-:Y:S01]  /*4350*/  USHF.R.U32.HI UR4, URZ, UR15, UR13 ;  /* 0x0000000f3f047299 */ /* 0x000fe2000801160d */
[----:B------:R-:W5:Y:S01]  /*4360*/  F2I.U32.TRUNC.NTZ R2, R2 ;  /* 0x0000000200027305 */ /* 0x000f62000020f000 */
[----:B------:R-:W-:Y:S01]  /*4370*/  UIADD3 UR9, UP0, URZ, -UR8, URZ ;  /* 0x800000083f097290 */ /* 0x000fe2000ff1e03f */
[----:B------:R-:W-:Y:S01]  /*4380*/  ULDC.64 UR10, c[0x0][0x620] ;  /* 0x00018800000a7ab9 */ /* 0x000fe20000000a00 */
[----:B------:R-:W-:Y:S02]  /*4390*/  ULDC UR13, c[0x0][0x608] ;  /* 0x00018200000d7ab9 */ /* 0x000fe40000000800 */
[----:B------:R-:W-:Y:S01]  /*43a0*/  UIADD3.X UR4, URZ, ~UR4, URZ, UP0, !UPT ;  /* 0x800000043f047290 */ /* 0x000fe200087fe43f */
[----:B------:R-:W-:Y:S01]  /*43b0*/  ULDC UR22, c[0x0][0x148] ;  /* 0x0000520000167ab9 */ /* 0x000fe20000000800 */
[----:B------:R-:W-:-:S02]  /*43c0*/  ULDC UR20, c[0x0][0x648] ;  /* 0x0001920000147ab9 */ /* 0x000fc40000000800 */
[----:B------:R-:W-:Y:S01]  /*43d0*/  UIMAD UR7, UR4, UR10, URZ ;  /* 0x0000000a040772a4 */ /* 0x000fe2000f8e023f */
[----:B------:R-:W-:Y:S02]  /*43e0*/  ULDC UR21, c[0x0][0x638] ;  /* 0x00018e0000157ab9 */ /* 0x000fe40000000800 */
[----:B------:R-:W-:Y:S01]  /*43f0*/  UMOV UR4, UR16 ;  /* 0x0000001000047c82 */ /* 0x000fe20008000000 */
[----:B------:R-:W-:Y:S02]  /*4400*/  UIMAD UR7, UR9, UR11, UR7 ;  /* 0x0000000b090772a4 */ /* 0x000fe4000f8e0207 */
[----:B------:R-:W-:Y:S01]  /*4410*/  UIMAD.WIDE.U32 UR4, UR9, UR10, UR4 ;  /* 0x0000000a090472a5 */ /* 0x000fe2000f8e0004 */
[----:B0-----:R-:W-:Y:S01]  /*4420*/  R2UR UR10, R0 ;  /* 0x00000000000a72ca */ /* 0x001fe200000e0000 */
[----:B------:R-:W-:Y:S01]  /*4430*/  ULDC UR16, c[0x0][0x658] ;  /* 0x0001960000107ab9 */ /* 0x000fe20000000800 */
[----:B-----5:R-:W-:Y:S01]  /*4440*/  R2UR UR12, R2 ;  /* 0x00000000020c72ca */ /* 0x020fe200000e0000 */
[----:B------:R-:W-:Y:S01]  /*4450*/  UIADD3 UR7, UR5, UR7, URZ ;  /* 0x0000000705077290 */ /* 0x000fe2000fffe03f */
[----:B------:R-:W-:-:S02]  /*4460*/  ULDC UR11, c[0x0][0x144] ;  /* 0x00005100000b7ab9 */ /* 0x000fc40000000800 */
[----:B------:R-:W-:Y:S02]  /*4470*/  ULDC UR5, c[0x0][0x618] ;  /* 0x0001860000057ab9 */ /* 0x000fe40000000800 */
[----:B------:R-:W-:Y:S02]  /*4480*/  USHF.R.U64 UR9, UR4, UR5, UR7 ;  /* 0x0000000504097299 */ /* 0x000fe40008001207 */
[----:B------:R-:W-:-:S03]  /*4490*/  USHF.R.U32.HI UR7, URZ, UR5, UR7 ;  /* 0x000000053f077299 */ /* 0x000fc60008011607 */
[----:B------:R-:W-:Y:S01]  /*44a0*/  ULDC.64 UR4, c[0x0][0x640] ;  /* 0x0001900000047ab9 */ /* 0x000fe20000000a00 */
[----:B------:R-:W-:Y:S01]  /*44b0*/  USHF.R.U64 UR15, UR9, UR13, UR7 ;  /* 0x0000000d090f7299 */ /* 0x000fe20008001207 */
[----:B------:R-:W-:Y:S01]  /*44c0*/  ISETP.NE.U32.AND P0, PT, RZ, UR4, PT ;  /* 0x00000004ff007c0c */ /* 0x000fe2000bf05070 */
[----:B------:R-:W-:Y:S02]  /*44d0*/  USHF.R.U32.HI UR7, URZ, UR13, UR7 ;  /* 0x0000000d3f077299 */ /* 0x000fe40008011607 */
[----:B------:R-:W-:Y:S01]  /*44e0*/  UIADD3 UR10, -UR10, URZ, URZ ;  /* 0x0000003f0a0a7290 */ /* 0x000fe2000fffe13f */
[----:B------:R-:W-:Y:S01]  /*44f0*/  ISETP.NE.AND.EX P0, PT, RZ, UR5, PT, P0 ;  /* 0x00000005ff007c0c */ /* 0x000fe2000bf05300 */
[----:B------:R-:W-:Y:S02]  /*4500*/  USHF.R.U64 UR14, UR15, UR16, UR7 ;  /* 0x000000100f0e7299 */ /* 0x000fe40008001207 */
[----:B------:R-:W-:Y:S02]  /*4510*/  UIADD3 UR18, -UR12, URZ, URZ ;  /* 0x0000003f0c127290 */ /* 0x000fe4000fffe13f */
[----:B------:R-:W-:-:S02]  /*4520*/  USHF.R.U32.HI UR13, URZ, UR16, UR7 ;  /* 0x000000103f0d7299 */ /* 0x000fc40008011607 */
[----:B------:R-:W-:Y:S01]  /*4530*/  UIMAD UR19, UR11, UR10, UR6 ;  /* 0x0000000a0b1372a4 */ /* 0x000fe2000f8e0206 */
[----:B------:R-:W-:-:S05]  /*4540*/  UMOV UR12, UR14 ;  /* 0x0000000e000c7c82 */ /* 0x000fca0008000000 */
[----:B------:R-:W-:Y:S06]  /*4550*/  @!P0 BRA `(.L_x_81) ;  /* 0x0000000000288947 */ /* 0x000fec0003800000 */
        /* <DEDUP_REMOVED lines=10> */
.L_x_81:
[----:B------:R-:W-:Y:S01]  /*4600*/  UISETP.NE.AND UP0, UPT, UR38, URZ, UPT ;  /* 0x0000003f2600728c */ /* 0x000fe2000bf05270 */
[----:B------:R-:W-:Y:S01]  /*4610*/  IMAD.MOV.U32 R0, RZ, RZ, 0x1 ;  /* 0x00000001ff007424 */ /* 0x000fe200078e00ff */
[----:B------:R-:W-:Y:S01]  /*4620*/  USHF.R.U64 UR4, UR12, UR20, UR13 ;  /* 0x000000140c047299 */ /* 0x000fe2000800120d */
[----:B------:R-:W-:Y:S01]  /*4630*/  IMAD.U32 R19, RZ, RZ, UR8 ;  /* 0x00000008ff137e24 */ /* 0x000fe2000f8e00ff */
[----:B------:R-:W-:Y:S02]  /*4640*/  ULOP3.LUT UR15, UR15, UR45, URZ, 0xc0, !UPT ;  /* 0x0000002d0f0f7292 */ /* 0x000fe4000f8ec03f */
[----:B------:R-:W-:Y:S02]  /*4650*/  UIADD3 UR5, -UR4, URZ, URZ ;  /* 0x0000003f04057290 */ /* 0x000fe4000fffe13f */
[----:B------:R-:W-:Y:S02]  /*4660*/  ULOP3.LUT UR9, UR9, UR42, URZ, 0xc0, !UPT ;  /* 0x0000002a09097292 */ /* 0x000fe4000f8ec03f */
[----:B------:R-:W-:-:S02]  /*4670*/  UIMAD UR4, UR43, UR4, UR15 ;  /* 0x000000042b0472a4 */ /* 0x000fc4000f8e020f */
[----:B------:R-:W-:Y:S02]  /*4680*/  @UP0 UIMAD UR19, UR22, UR18, UR17 ;  /* 0x00000012161302a4 */ /* 0x000fe4000f8e0211 */
[----:B------:R-:W-:Y:S01]  /*4690*/  UIMAD UR14, UR5, UR21, UR14 ;  /* 0x00000015050e72a4 */ /* 0x000fe2000f8e020e */
[----:B------:R-:W-:Y:S02]  /*46a0*/  ULDC UR6, c[0x0][0x600] ;  /* 0x0001800000067ab9 */ /* 0x000fe40000000800 */
[----:B------:R-:W-:Y:S01]  /*46b0*/  ULDC UR5, c[0x0][0x610] ;  /* 0x0001840000057ab9 */ /* 0x000fe20000000800 */
[----:B------:R-:W-:Y:S02]  /*46c0*/  UIMAD UR14, UR14, UR6, UR9 ;  /* 0x000000060e0e72a4 */ /* 0x000fe4000f8e0209 */
[----:B------:R-:W-:-:S04]  /*46d0*/  UIMAD UR4, UR4, UR5, UR19 ;  /* 0x00000005040472a4 */ /* 0x000fc8000f8e0213 */
[----:B------:R-:W-:Y:S02]  /*46e0*/  USEL UR5, UR14, UR4, !UP0 ;  /* 0x000000040e057287 */ /* 0x000fe4000c000000 */
[----:B------:R-:W-:-:S04]  /*46f0*/  USEL UR4, UR4, UR14, !UP0 ;  /* 0x0000000e04047287 */ /* 0x000fc8000c000000 */
[----:B------:R-:W-:Y:S02]  /*4700*/  IMAD.U32 R2, RZ, RZ, UR5 ;  /* 0x00000005ff027e24 */ /* 0x000fe4000f8e00ff */
[----:B------:R-:W-:-:S07]  /*4710*/  IMAD.U32 R18, RZ, RZ, UR4 ;  /* 0x00000004ff127e24 */ /* 0x000fce000f8e00ff */
.L_x_79:
[----:B------:R-:W-:Y:S01]  /*4720*/  UIADD3 UR44, UR49, UR44, URZ ;  /* 0x0000002c312c7290 */ /* 0x000fe2000fffe03f */
[----:B------:R-:W-:Y:S02]  /*4730*/  LOP3.LUT P0, RZ, R0, 0xff, RZ, 0xc0, !PT ;  /* 0x000000ff00ff7812 */ /* 0x000fe4000780c0ff */
[----:B------:R-:W-:Y:S01]  /*4740*/  LOP3.LUT R58, R58, 0x1, RZ, 0x3c, !PT ;  /* 0x000000013a3a7812 */ /* 0x000fe200078e3cff */
[----:B------:R-:W-:Y:S02]  /*4750*/  USHF.R.U32.HI UR4, URZ, 0x5, UR44 ;  /* 0x000000053f047899 */ /* 0x000fe4000801162c */
[----:B------:R-:W-:Y:S02]  /*4760*/  UISETP.GT.U32.AND UP0, UPT, UR44, 0x1f, UPT ;  /* 0x0000001f2c00788c */ /* 0x000fe4000bf04070 */
[----:B------:R-:W-:Y:S02]  /*4770*/  ULOP3.LUT UR4, UR4, 0x1, URZ, 0xc0, !UPT ;  /* 0x0000000104047892 */ /* 0x000fe4000f8ec03f */
[----:B------:R-:W-:-:S02]  /*4780*/  UISETP.LT.U32.AND UP0, UPT, UR49, 0x20, UP0 ;  /* 0x000000203100788c */ /* 0x000fc40008701070 */
[----:B------:R-:W-:Y:S02]  /*4790*/  UISETP.NE.U32.AND UP1, UPT, UR4, 0x1, UPT ;  /* 0x000000010400788c */ /* 0x000fe4000bf25070 */
[----:B------:R-:W-:Y:S02]  /*47a0*/  USEL UR5, URZ, 0x1, !UP0 ;  /* 0x000000013f057887 */ /* 0x000fe4000c000000 */
[----:B------:R-:W-:Y:S02]  /*47b0*/  UISETP.GT.U32.AND UP1, UPT, UR49, 0x1f, !UP1 ;  /* 0x0000001f3100788c */ /* 0x000fe4000cf24070 */
[----:B------:R-:W-:Y:S02]  /*47c0*/  ULOP3.LUT UR44, UR44, 0x1f, URZ, 0xc0, !UPT ;  /* 0x0000001f2c2c7892 */ /* 0x000fe4000f8ec03f */
[----:B------:R-:W-:-:S04]  /*47d0*/  USEL UR4, URZ, 0x1, !UP1 ;  /* 0x000000013f047887 */ /* 0x000fc8000c800000 */
[----:B------:R-:W-:Y:S01]  /*47e0*/  ULOP3.LUT UR46, UR4, UR46, UR5, 0x96, !UPT ;  /* 0x0000002e042e7292 */ /* 0x000fe2000f8e9605 */
[----:B------:R-:W-:Y:S11]  /*47f0*/  @P0 BRA `(.L_x_82) ;  /* 0xffffffd000940947 */ /* 0x000ff6000383ffff */
[----:B------:R-:W-:Y:S05]  /*4800*/  EXIT ;  /* 0x000000000000794d */ /* 0x000fea0003800000 */
.L_x_13:
[----:B------:R-:W-:-:S08]  /*4810*/  ISETP.NE.AND P0, PT, RZ, UR8, PT ;  /* 0x00000008ff007c0c */ /* 0x000fd0000bf05270 */
[----:B-----5:R-:W0:-:S00]  /*4820*/  USETMAXREG.DEALLOC.CTAPOOL 0x28 ;  /* 0x00000028000079c8 */ /* 0x020e0000080e0500 */
[----:B------:R-:W-:Y:S05]  /*4830*/  @P0 EXIT ;  /* 0x000000000000094d */ /* 0x000fea0003800000 */
[----:B0-----:R-:W-:Y:S01]  /*4840*/  LOP3.LUT P0, RZ, R0, 0xff, RZ, 0xc0, !PT ;  /* 0x000000ff00ff7812 */ /* 0x001fe2000780c0ff */
[----:B------:R-:W-:Y:S02]  /*4850*/  IMAD.MOV.U32 R0, RZ, RZ, 0x1 ;  /* 0x00000001ff007424 */ /* 0x000fe400078e00ff */
[----:B------:R-:W-:-:S10]  /*4860*/  IMAD.MOV.U32 R8, RZ, RZ, RZ ;  /* 0x000000ffff087224 */ /* 0x000fd400078e00ff */
[----:B------:R-:W-:Y:S05]  /*4870*/  @!P0 BRA `(.L_x_83) ;  /* 0x0000000c00148947 */ /* 0x000fea0003800000 */
[----:B------:R-:W-:Y:S01]  /*4880*/  LOP3.LUT P0, RZ, R4, 0x1f, RZ, 0xc0, !PT ;  /* 0x0000001f04ff7812 */ /* 0x000fe2000780c0ff */
[----:B------:R-:W-:Y:S01]  /*4890*/  ULDC UR5, c[0x0][0x658] ;  /* 0x0001960000057ab9 */ /* 0x000fe20000000800 */
[----:B------:R-:W-:Y:S01]  /*48a0*/  UMOV UR6, 0xffffffff ;  /* 0xffffffff00067882 */ /* 0x000fe20000000000 */
[----:B------:R-:W-:Y:S01]  /*48b0*/  BSSY B0, `(.L_x_83) ;  /* 0x00000c1000007945 */ /* 0x000fe20003800000 */
[----:B------:R-:W-:Y:S01]  /*48c0*/  USHF.L.U32 UR6, UR6, UR5, URZ ;  /* 0x0000000506067299 */ /* 0x000fe2000800063f */
[C---:B------:R-:W-:Y:S01]  /*48d0*/  ISETP.NE.AND P3, PT, R3.reuse, RZ, PT ;  /* 0x000000ff0300720c */ /* 0x040fe20003f65270 */
[----:B------:R-:W-:Y:S01]  /*48e0*/  IMAD.MOV.U32 R9, RZ, RZ, 0x1 ;  /* 0x00000001ff097424 */ /* 0x000fe200078e00ff */
[----:B------:R-:W-:Y:S01]  /*48f0*/  ISETP.NE.OR P0, PT, R3, RZ, !P0 ;  /* 0x000000ff0300720c */ /* 0x000fe20004705670 */
[----:B------:R-:W-:Y:S01]  /*4900*/  IMAD.MOV.U32 R0, RZ, RZ, 0x1 ;  /* 0x00000001ff007424 */ /* 0x000fe200078e00ff */
[----:B------:R-:W-:Y:S01]  /*4910*/  ULDC UR4, c[0x0][0x600] ;  /* 0x0001800000047ab9 */ /* 0x000fe20000000800 */
[----:B------:R-:W-:Y:S01]  /*4920*/  IMAD.MOV.U32 R8, RZ, RZ, RZ ;  /* 0x000000ffff087224 */ /* 0x000fe200078e00ff */
[----:B------:R-:W-:Y:S01]  /*4930*/  UMOV UR7, 0x1 ;  /* 0x0000000100077882 */ /* 0x000fe20000000000 */
[----:B------:R-:W-:-:S02]  /*4940*/  UIADD3 UR19, UR39, 0x1, URZ ;  /* 0x0000000127137890 */ /* 0x000fc4000fffe03f */
[----:B------:R-:W-:Y:S02]  /*4950*/  ULOP3.LUT UR22, UR36, 0x2, URZ, 0xfc, !UPT ;  /* 0x0000000224167892 */ /* 0x000fe4000f8efc3f */
[----:B------:R-:W-:Y:S02]  /*4960*/  UIADD3 UR4, UR4, -0x1, URZ ;  /* 0xffffffff04047890 */ /* 0x000fe4000fffe03f */
[----:B------:R-:W-:Y:S02]  /*4970*/  USHF.L.U32 UR5, UR7, UR5, URZ ;  /* 0x0000000507057299 */ /* 0x000fe4000800063f */
[----:B------:R-:W-:Y:S01]  /*4980*/  ULOP3.LUT UR6, URZ, UR6, URZ, 0x33, !UPT ;  /* 0x000000063f067292 */ /* 0x000fe2000f8e333f */
[----:B------:R-:W-:-:S11]  /*4990*/  ULDC.64 UR20, c[0x0][0x198] ;  /* 0x0000660000147ab9 */ /* 0x000fd60000000a00 */
.L_x_95:
[----:B------:R-:W-:-:S03]  /*49a0*/  UMOV UR7, 0xffffffff ;  /* 0xffffffff00077882 */ /* 0x000fc60000000000 */
[----:B------:R-:W-:Y:S05]  /*49b0*/  BRA.DIV UR7, `(.L_x_84) ;  /* 0x0000001e07cc7947 */ /* 0x000fea000b800000 */
[----:B------:R-:W-:-:S13]  /*49c0*/  ELECT P6, URZ, PT ;  /* 0x00000000003f782f */ /* 0x000fda00038c0000 */
.L_x_136:
[----:B------:R-:W0:Y:S01]  /*49d0*/  LDC R3, c[0x0][0x28c] ;  /* 0x0000a300ff037b82 */ /* 0x000e220000000800 */
[----:B------:R-:W-:Y:S01]  /*49e0*/  BSSY B1, `(.L_x_85) ;  /* 0x0000038000017945 */ /* 0x000fe20003800000 */
[----:B0-----:R-:W-:-:S13]  /*49f0*/  ISETP.LT.OR P6, PT, R3, 0x1, !P6 ;  /* 0x000000010300780c */ /* 0x001fda00077c1670 */
[----:B------:R-:W-:Y:S05]  /*4a00*/  @P6 BRA `(.L_x_86) ;  /* 0x0000000000d46947 */ /* 0x000fea0003800000 */
[----:B------:R-:W-:Y:S02]  /*4a10*/  IMAD R6, R2, 0x30, RZ ;  /* 0x0000003002067824 */ /* 0x000fe400078e02ff */
[----:B------:R-:W-:Y:S02]  /*4a20*/  IMAD.SHL.U32 R18, R18, 0x40, RZ ;  /* 0x0000004012127824 */ /* 0x000fe400078e00ff */
[----:B------:R-:W-:Y:S02]  /*4a30*/  IMAD.MOV.U32 R11, RZ, RZ, RZ ;  /* 0x000000ffff0b7224 */ /* 0x000fe400078e00ff */
[----:B------:R-:W-:Y:S02]  /*4a40*/  IMAD.U32 R12, RZ, RZ, UR19 ;  /* 0x00000013ff0c7e24 */ /* 0x000fe4000f8e00ff */
[----:B------:R-:W-:Y:S02]  /*4a50*/  IMAD.MOV.U32 R2, RZ, RZ, R0 ;  /* 0x000000ffff027224 */ /* 0x000fe400078e0000 */
[----:B------:R-:W-:-:S07]  /*4a60*/  IMAD.MOV.U32 R3, RZ, RZ, R8 ;  /* 0x000000ffff037224 */ /* 0x000fce00078e0008 */
.L_x_90:
[----:B------:R-:W0:Y:S01]  /*4a70*/  S2R R5, SR_CgaCtaId ;  /* 0x0000000000057919 */ /* 0x000e220000008800 */
[----:B------:R-:W-:-:S04]  /*4a80*/  MOV R4, 0x400 ;  /* 0x0000040000047802 */ /* 0x000fc80000000f00 */
[----:B0-----:R-:W-:Y:S02]  /*4a90*/  LEA R10, R5, R4, 0x18 ;  /* 0x00000004050a7211 */ /* 0x001fe400078ec0ff */
[----:B------:R-:W-:Y:S01]  /*4aa0*/  SHF.L.U32 R4, R2, 0x1f, RZ ;  /* 0x0000001f02047819 */ /* 0x000fe200000006ff */
[----:B------:R-:W0:Y:S02]  /*4ab0*/  @!P3 LDC R5, c[0x0][0x500] ;  /* 0x00014000ff05bb82 */ /* 0x000e240000000800 */
[----:B------:R-:W-:-:S04]  /*4ac0*/  IMAD R7, R3, 0x8, R10 ;  /* 0x0000000803077824 */ /* 0x000fc800078e020a */
[----:B------:R-:W1:Y:S02]  /*4ad0*/  SYNCS.PHASECHK.TRANS64.TRYWAIT P1, [R7+URZ+0x100], R4 ;  /* 0x00010004070075a7 */ /* 0x000e64000802017f */
[----:B-1----:R-:W-:Y:S05]  /*4ae0*/  @!P1 BRA `(.L_x_87) ;  /* 0x0000001c00a09947 */ /* 0x002fea0003800000 */
.L_x_137:
[----:B------:R-:W-:Y:S01]  /*4af0*/  UPRMT UR7, UR22, 0x9910, URZ ;  /* 0x0000991016077896 */ /* 0x000fe2000800003f */
[----:B0-----:R0:W-:Y:S03]  /*4b00*/  @!P3 SYNCS.ARRIVE.TRANS64 RZ, [R7+URZ], R5 ;  /* 0x0000000507ffb9a7 */ /* 0x0011e6000800003f */
[----:B------:R-:W-:-:S06]  /*4b10*/  UISETP.NE.AND UP0, UPT, UR7, 0x2, UPT ;  /* 0x000000020700788c */ /* 0x000fcc000bf05270 */
[----:B------:R-:W-:-:S13]  /*4b20*/  PLOP3.LUT P1, PT, PT, PT, UP0, 0x80, 0x0 ;  /* 0x000000000000781c */ /* 0x000fda0003f2f008 */
[----:B0-----:R-:W-:Y:S05]  /*4b30*/  @P1 BRA `(.L_x_88) ;  /* 0x0000000000041947 */ /* 0x001fea0003800000 */
[----:B------:R-:W-:Y:S01]  /*4b40*/  BPT.TRAP 0x1 ;  /* 0x000000040000795c */ /* 0x000fe20000300000 */
.L_x_88:
[----:B------:R-:W-:Y:S05]  /*4b50*/  @P0 BRA `(.L_x_89) ;  /* 0x0000000000040947 */ /* 0x000fea0003800000 */
[----:B------:R-:W-:Y:S01]  /*4b60*/  BPT.TRAP 0x1 ;  /* 0x000000040000795c */ /* 0x000fe20000300000 */
.L_x_89:
[--C-:B-1----:R-:W-:Y:S01]  /*4b70*/  IMAD R4, R3, 0x1000, R10.reuse ;  /* 0x0000100003047824 */ /* 0x102fe200078e020a */
[----:B------:R-:W-:Y:S01]  /*4b80*/  R2UR UR9, R7 ;  /* 0x00000000070972ca */ /* 0x000fe200000e0000 */
[C---:B------:R-:W-:Y:S01]  /*4b90*/  IMAD R10, R3.reuse, 0xc00, R10 ;  /* 0x00000c00030a7824 */ /* 0x040fe200078e020a */
[----:B------:R-:W-:Y:S01]  /*4ba0*/  UIADD3 UR14, UP0, UR20, 0xf0, URZ ;  /* 0x000000f0140e7890 */ /* 0x000fe2000ff1e03f */
[----:B------:R-:W-:Y:S01]  /*4bb0*/  VIADD R12, R12, 0xffffffff ;  /* 0xffffffff0c0c7836 */ /* 0x000fe20000000000 */
[----:B------:R-:W-:Y:S01]  /*4bc0*/  R2UR UR7, R4 ;  /* 0x00000000040772ca */ /* 0x000fe200000e0000 */
[----:B------:R-:W-:Y:S01]  /*4bd0*/  UIADD3 UR24, UP1, UR20, 0x1f0, URZ ;  /* 0x000001f014187890 */ /* 0x000fe2000ff3e03f */
[----:B------:R-:W-:Y:S01]  /*4be0*/  R2UR UR8, R10 ;  /* 0x000000000a0872ca */ /* 0x000fe200000e0000 */
[----:B------:R-:W-:Y:S01]  /*4bf0*/  UIADD3.X UR15, URZ, UR21, URZ, UP0, !UPT ;  /* 0x000000153f0f7290 */ /* 0x000fe200087fe43f */
[----:B------:R-:W-:Y:S01]  /*4c00*/  R2UR UR11, R18 ;  /* 0x00000000120b72ca */ /* 0x000fe200000e0000 */
[----:B------:R-:W-:Y:S01]  /*4c10*/  VIADD R3, R3, 0x1 ;  /* 0x0000000103037836 */ /* 0x000fe20000000000 */
[----:B------:R-:W-:Y:S01]  /*4c20*/  R2UR UR10, R11 ;  /* 0x000000000b0a72ca */ /* 0x000fe200000e0000 */
[----:B------:R-:W-:Y:S01]  /*4c30*/  UIADD3.X UR25, URZ, UR21, URZ, UP1, !UPT ;  /* 0x000000153f197290 */ /* 0x000fe20008ffe43f */
[----:B------:R-:W-:Y:S01]  /*4c40*/  R2UR UR12, R19 ;  /* 0x00000000130c72ca */ /* 0x000fe200000e0000 */
[----:B------:R-:W-:Y:S01]  /*4c50*/  UMOV UR16, 0x0 ;  /* 0x0000000000107882 */ /* 0x000fe20000000000 */
[----:B------:R-:W-:Y:S01]  /*4c60*/  R2UR UR18, R6 ;  /* 0x00000000061272ca */ /* 0x000fe200000e0000 */
[----:B------:R-:W-:Y:S01]  /*4c70*/  UMOV UR17, 0x10000000 ;  /* 0x1000000000117882 */ /* 0x000fe20000000000 */
[----:B------:R-:W-:Y:S01]  /*4c80*/  ISETP.GT.AND P2, PT, R12, 0x1, PT ;  /* 0x000000010c00780c */ /* 0x000fe20003f44270 */
[----:B------:R-:W-:Y:S01]  /*4c90*/  UIADD3 UR7, UR7, 0x300, URZ ;  /* 0x0000030007077890 */ /* 0x000fe2000fffe03f */
[----:B------:R-:W-:Y:S01]  /*4ca0*/  ISETP.NE.AND P1, PT, R3, 0x20, PT ;  /* 0x000000200300780c */ /* 0x000fe20003f25270 */
[----:B------:R-:W-:Y:S01]  /*4cb0*/  UIADD3 UR13, UR8, 0x20300, URZ ;  /* 0x00020300080d7890 */ /* 0x000fe2000fffe03f */
[----:B------:R-:W-:-:S02]  /*4cc0*/  VIADD R11, R11, 0x20 ;  /* 0x000000200b0b7836 */ /* 0x000fc40000000000 */
[----:B------:R-:W-:Y:S02]  /*4cd0*/  SEL R5, RZ, 0x1, P1 ;  /* 0x00000001ff057807 */ /* 0x000fe40000800000 */
[----:B------:R-:W-:Y:S01]  /*4ce0*/  UMOV UR8, UR7 ;  /* 0x0000000700087c82 */ /* 0x000fe20008000000 */
[----:B------:R-:W-:Y:S01]  /*4cf0*/  SEL R3, R3, RZ, P1 ;  /* 0x000000ff03037207 */ /* 0x000fe20000800000 */
[----:B------:R0:W-:Y:S01]  /*4d00*/  UTMALDG.3D [UR8], [UR14], desc[UR16] ;  /* 0x000010080e0075b4 */ /* 0x0001e20008011000 */
[----:B------:R-:W-:Y:S01]  /*4d10*/  LOP3.LUT R2, R2, R5, RZ, 0x3c, !PT ;  /* 0x0000000502027212 */ /* 0x000fe200078e3cff */
[----:B0-----:R-:W-:Y:S01]  /*4d20*/  UMOV UR8, UR13 ;  /* 0x0000000d00087c82 */ /* 0x001fe20008000000 */
[----:B------:R-:W-:Y:S02]  /*4d30*/  UMOV UR11, UR18 ;  /* 0x00000012000b7c82 */ /* 0x000fe40008000000 */
[----:B------:R0:W-:Y:S02]  /*4d40*/  UTMALDG.3D [UR8], [UR24], desc[UR16] ;  /* 0x00001008180075b4 */ /* 0x0001e40008011000 */
[----:B0-----:R-:W-:Y:S05]  /*4d50*/  @P2 BRA `(.L_x_90) ;  /* 0xfffffffc00442947 */ /* 0x001fea000383ffff */
.L_x_86:
[----:B------:R-:W-:Y:S05]  /*4d60*/  BSYNC B1 ;  /* 0x0000000000017941 */ /* 0x000fea0003800000 */
.L_x_85:
[----:B------:R-:W-:Y:S01]  /*4d70*/  LOP3.LUT P4, RZ, R9, 0xff, RZ, 0xc0, !PT ;  /* 0x000000ff09ff7812 */ /* 0x000fe2000788c0ff */
[----:B------:R-:W-:Y:S01]  /*4d80*/  VIADD R8, R8, UR39 ;  /* 0x0000002708087c36 */ /* 0x000fe20008000000 */
[----:B------:R-:W-:Y:S01]  /*4d90*/  ULDC.64 UR8, c[0x0][0x650] ;  /* 0x0001940000087ab9 */ /* 0x000fe20000000a00 */
[----:B------:R-:W-:Y:S01]  /*4da0*/  BSSY B1, `(.L_x_91) ;  /* 0x000006f000017945 */ /* 0x000fe20003800000 */
[----:B------:R-:W-:Y:S01]  /*4db0*/  IMAD.MOV.U32 R18, RZ, RZ, -0x1 ;  /* 0xffffffffff127424 */ /* 0x000fe200078e00ff */
[----:B------:R-:W-:Y:S01]  /*4dc0*/  PRMT R9, RZ, 0x7610, R9 ;  /* 0x00007610ff097816 */ /* 0x000fe20000000009 */
[----:B------:R-:W-:Y:S01]  /*4dd0*/  IMAD.MOV.U32 R19, RZ, RZ, -0x1 ;  /* 0xffffffffff137424 */ /* 0x000fe200078e00ff */
[C---:B------:R-:W-:Y:S02]  /*4de0*/  ISETP.GT.U32.AND P1, PT, R8.reuse, 0x1f, PT ;  /* 0x0000001f0800780c */ /* 0x040fe40003f24070 */
[----:B------:R-:W-:Y:S02]  /*4df0*/  SHF.R.U32.HI R2, RZ, 0x5, R8 ;  /* 0x00000005ff027819 */ /* 0x000fe40000011608 */
[----:B------:R-:W-:-:S02]  /*4e00*/  LOP3.LUT R8, R8, 0x1f, RZ, 0xc0, !PT ;  /* 0x0000001f08087812 */ /* 0x000fc400078ec0ff */
[----:B------:R-:W0:Y:S01]  /*4e10*/  @P4 S2R R4, SR_CgaCtaId ;  /* 0x0000000000044919 */ /* 0x000e220000008800 */
[----:B------:R-:W-:Y:S02]  /*4e20*/  @P4 MOV R3, 0x400 ;  /* 0x0000040000034802 */ /* 0x000fe40000000f00 */
[----:B------:R-:W-:-:S04]  /*4e30*/  LOP3.LUT R2, R2, 0x1, RZ, 0xc0, !PT ;  /* 0x0000000102027812 */ /* 0x000fc800078ec0ff */
[----:B------:R-:W-:Y:S02]  /*4e40*/  ISETP.NE.U32.AND P2, PT, R2, 0x1, PT ;  /* 0x000000010200780c */ /* 0x000fe40003f45070 */
[----:B0-----:R-:W-:Y:S01]  /*4e50*/  @P4 LEA R3, R4, R3, 0x18 ;  /* 0x0000000304034211 */ /* 0x001fe200078ec0ff */
[----:B------:R-:W-:-:S03]  /*4e60*/  IMAD.U32 R4, RZ, RZ, UR39 ;  /* 0x00000027ff047e24 */ /* 0x000fc6000f8e00ff */
[----:B------:R0:W-:Y:S01]  /*4e70*/  @P4 SYNCS.ARRIVE.TRANS64.A1T0 RZ, [R3+URZ+0x238], RZ ;  /* 0x000238ff03ff49a7 */ /* 0x0001e2000810003f */
[----:B------:R-:W-:Y:S02]  /*4e80*/  IADD3 R16, P4, R16, UR54, RZ ;  /* 0x0000003610107c10 */ /* 0x000fe4000ff9e0ff */
[----:B------:R-:W-:Y:S02]  /*4e90*/  ISETP.LT.U32.AND P1, PT, R4, 0x20, P1 ;  /* 0x000000200400780c */ /* 0x000fe40000f21070 */
[----:B------:R-:W-:Y:S02]  /*4ea0*/  IADD3.X R17, R17, UR37, RZ, P4, !PT ;  /* 0x0000002511117c10 */ /* 0x000fe4000a7fe4ff */
[----:B------:R-:W-:Y:S02]  /*4eb0*/  ISETP.GE.U32.AND P4, PT, R16, UR8, PT ;  /* 0x0000000810007c0c */ /* 0x000fe4000bf86070 */
[----:B0-----:R-:W-:Y:S02]  /*4ec0*/  SEL R3, RZ, 0x1, !P1 ;  /* 0x00000001ff037807 */ /* 0x001fe40004800000 */
[----:B------:R-:W-:-:S02]  /*4ed0*/  ISETP.GE.U32.AND.EX P1, PT, R17, UR9, PT, P4 ;  /* 0x0000000911007c0c */ /* 0x000fc4000bf26140 */
[----:B------:R-:W-:-:S04]  /*4ee0*/  ISETP.GT.U32.AND P2, PT, R4, 0x1f, !P2 ;  /* 0x0000001f0400780c */ /* 0x000fc80005744070 */
[----:B------:R-:W-:-:S04]  /*4ef0*/  SEL R2, RZ, 0x1, !P2 ;  /* 0x00000001ff027807 */ /* 0x000fc80005000000 */
[--C-:B------:R-:W-:Y:S01]  /*4f00*/  LOP3.LUT R0, R2, R0, R3.reuse, 0x96, !PT ;  /* 0x0000000002007212 */ /* 0x100fe200078e9603 */
[----:B------:R-:W-:Y:S01]  /*4f10*/  IMAD.MOV.U32 R2, RZ, RZ, -0x1 ;  /* 0xffffffffff027424 */ /* 0x000fe200078e00ff */
[----:B------:R-:W-:Y:S01]  /*4f20*/  PRMT R3, RZ, 0x7610, R3 ;  /* 0x00007610ff037816 */ /* 0x000fe20000000003 */
[----:B------:R-:W-:Y:S06]  /*4f30*/  @P1 BRA `(.L_x_92) ;  /* 0x0000000400541947 */ /* 0x000fec0003800000 */
[----:B------:R-:W0:Y:S01]  /*4f40*/  S2UR UR7, SR_CTAID.X ;  /* 0x00000000000779c3 */ /* 0x000e220000002500 */
[----:B------:R-:W-:Y:S01]  /*4f50*/  ULDC.64 UR8, c[0x0][0x628] ;  /* 0x00018a0000087ab9 */ /* 0x000fe20000000a00 */
[----:B------:R-:W-:Y:S01]  /*4f60*/  ULDC UR10, c[0x0][0x150] ;  /* 0x00005400000a7ab9 */ /* 0x000fe20000000800 */
[----:B------:R-:W-:Y:S01]  /*4f70*/  ISETP.NE.U32.AND P1, PT, RZ, UR8, PT ;  /* 0x00000008ff007c0c */ /* 0x000fe2000bf25070 */
[----:B------:R-:W-:Y:S01]  /*4f80*/  ULDC UR11, c[0x0][0x630] ;  /* 0x00018c00000b7ab9 */ /* 0x000fe20000000800 */
[----:B------:R-:W-:Y:S01]  /*4f90*/  ULDC UR13, c[0x0][0x154] ;  /* 0x00005500000d7ab9 */ /* 0x000fe20000000800 */
[----:B------:R-:W-:Y:S01]  /*4fa0*/  IMAD.MOV.U32 R2, RZ, RZ, R16 ;  /* 0x000000ffff027224 */ /* 0x000fe200078e0010 */
[----:B------:R-:W-:Y:S01]  /*4fb0*/  ISETP.NE.AND.EX P1, PT, RZ, UR9, PT, P1 ;  /* 0x00000009ff007c0c */ /* 0x000fe2000bf25310 */
[----:B------:R-:W1:Y:S01]  /*4fc0*/  S2UR UR12, SR_CTAID.Y ;  /* 0x00000000000c79c3 */ /* 0x000e620000002600 */
[----:B0-----:R-:W-:-:S05]  /*4fd0*/  I2FP.F32.U32 R3, UR7 ;  /* 0x0000000700037c45 */ /* 0x001fca0008201000 */
[----:B------:R-:W-:Y:S01]  /*4fe0*/  FMUL R10, R3, UR10 ;  /* 0x0000000a030a7c20 */ /* 0x000fe20008400000 */
[----:B------:R-:W-:-:S05]  /*4ff0*/  IMAD.MOV.U32 R3, RZ, RZ, R17 ;  /* 0x000000ffff037224 */ /* 0x000fca00078e0011 */
[----:B------:R-:W-:Y:S05]  /*5000*/  @!P1 BRA `(.L_x_93) ;  /* 0x0000000000289947 */ /* 0x000fea0003800000 */
[----:B------:R-:W-:Y:S02]  /*5010*/  ULDC UR10, c[0x0][0x634] ;  /* 0x00018d00000a7ab9 */ /* 0x000fe40000000800 */
[----:B------:R-:W-:-:S05]  /*5020*/  IADD3 R7, P1, R16, UR10, RZ ;  /* 0x0000000a10077c10 */ /* 0x000fca000ff3e0ff */
[----:B------:R-:W-:-:S04]  /*5030*/  IMAD.X R11, RZ, RZ, R17, P1 ;  /* 0x000000ffff0b7224 */ /* 0x000fc800008e0611 */
[----:B------:R-:W-:-:S04]  /*5040*/  IMAD.WIDE.U32 R4, R11, UR8, RZ ;  /* 0x000000080b047c25 */ /* 0x000fc8000f8e00ff */
[----:B------:R-:W-:-:S04]  /*5050*/  IMAD.WIDE.U32 R4, P1, R7, UR9, R4 ;  /* 0x0000000907047c25 */ /* 0x000fc8000f820004 */
[----:B------:R-:W-:-:S04]  /*5060*/  IMAD.WIDE.U32 R6, R7, UR8, RZ ;  /* 0x0000000807067c25 */ /* 0x000fc8000f8e00ff */
[----:B------:R-:W-:Y:S01]  /*5070*/  IMAD.X R3, RZ, RZ, RZ, P1 ;  /* 0x000000ffff037224 */ /* 0x000fe200008e06ff */
[----:B------:R-:W-:Y:S01]  /*5080*/  IADD3 RZ, P1, R7, R4, RZ ;  /* 0x0000000407ff7210 */ /* 0x000fe20007f3e0ff */
[----:B------:R-:W-:-:S04]  /*5090*/  IMAD.MOV.U32 R2, RZ, RZ, R5 ;  /* 0x000000ffff027224 */ /* 0x000fc800078e0005 */
[----:B------:R-:W-:-:S08]  /*50a0*/  IMAD.WIDE.U32.X R2, R11, UR9, R2, P1 ;  /* 0x000000090b027c25 */ /* 0x000fd000088e0402 */
.L_x_93:
[--C-:B------:R-:W-:Y:S01]  /*50b0*/  SHF.R.U64 R19, R2, UR11, R3.reuse ;  /* 0x0000000b02137c19 */ /* 0x100fe20008001203 */
[----:B------:R-:W0:Y:S01]  /*50c0*/  F2I.U32.TRUNC.NTZ R10, R10 ;  /* 0x0000000a000a7305 */ /* 0x000e22000020f000 */
[----:B------:R-:W-:Y:S01]  /*50d0*/  SHF.R.U32.HI R2, RZ, UR11, R3 ;  /* 0x0000000bff027c19 */ /* 0x000fe20008011603 */
[----:B------:R-:W-:Y:S01]  /*50e0*/  ULDC.64 UR8, c[0x0][0x620] ;  /* 0x0001880000087ab9 */ /* 0x000fe20000000a00 */
[----:B------:R-:W-:Y:S01]  /*50f0*/  IADD3 R5, P1, RZ, -R19, RZ ;  /* 0x80000013ff057210 */ /* 0x000fe20007f3e0ff */
[----:B------:R-:W-:Y:S01]  /*5100*/  ULDC.64 UR14, c[0x0][0x640] ;  /* 0x00019000000e7ab9 */ /* 0x000fe20000000a00 */
[----:B-1----:R-:W-:Y:S01]  /*5110*/  I2FP.F32.U32 R4, UR12 ;  /* 0x0000000c00047c45 */ /* 0x002fe20008201000 */
[----:B------:R-:W1:Y:S01]  /*5120*/  LDC R15, c[0x0][0x610] ;  /* 0x00018400ff0f7b82 */ /* 0x000e620000000800 */
[----:B------:R-:W-:Y:S01]  /*5130*/  ULDC UR11, c[0x0][0x658] ;  /* 0x00019600000b7ab9 */ /* 0x000fe20000000800 */
[----:B------:R-:W-:Y:S01]  /*5140*/  IMAD.X R2, RZ, RZ, ~R2, P1 ;  /* 0x000000ffff027224 */ /* 0x000fe200008e0e02 */
[----:B------:R-:W-:Y:S01]  /*5150*/  ISETP.NE.U32.AND P1, PT, RZ, UR14, PT ;  /* 0x0000000eff007c0c */ /* 0x000fe2000bf25070 */
[----:B------:R-:W-:Y:S01]  /*5160*/  FMUL R6, R4, UR13 ;  /* 0x0000000d04067c20 */ /* 0x000fe20008400000 */
[----:B------:R-:W-:Y:S01]  /*5170*/  ULDC UR13, c[0x0][0x648] ;  /* 0x00019200000d7ab9 */ /* 0x000fe20000000800 */
[----:B------:R-:W-:Y:S01]  /*5180*/  IMAD R4, R2, UR8, RZ ;  /* 0x0000000802047c24 */ /* 0x000fe2000f8e02ff */
[----:B------:R-:W-:Y:S01]  /*5190*/  ISETP.NE.AND.EX P1, PT, RZ, UR15, PT, P1 ;  /* 0x0000000fff007c0c */ /* 0x000fe2000bf25310 */
[C---:B------:R-:W-:Y:S01]  /*51a0*/  IMAD.WIDE.U32 R2, R5.reuse, UR8, R16 ;  /* 0x0000000805027c25 */ /* 0x040fe2000f8e0010 */
[----:B0-----:R-:W-:Y:S01]  /*51b0*/  R2UR UR8, R10 ;  /* 0x000000000a0872ca */ /* 0x001fe200000e0000 */
[----:B------:R-:W0:Y:S02]  /*51c0*/  F2I.U32.TRUNC.NTZ R6, R6 ;  /* 0x0000000600067305 */ /* 0x000e24000020f000 */
[----:B------:R-:W-:Y:S01]  /*51d0*/  IMAD R5, R5, UR9, R4 ;  /* 0x0000000905057c24 */ /* 0x000fe2000f8e0204 */
[----:B------:R-:W-:-:S03]  /*51e0*/  ULDC UR9, c[0x0][0x618] ;  /* 0x0001860000097ab9 */ /* 0x000fc60000000800 */
[----:B------:R-:W-:-:S05]  /*51f0*/  IMAD.IADD R3, R3, 0x1, R5 ;  /* 0x0000000103037824 */ /* 0x000fca00078e0205 */
[--C-:B------:R-:W-:Y:S02]  /*5200*/  SHF.R.U64 R10, R2, UR9, R3.reuse ;  /* 0x00000009020a7c19 */ /* 0x100fe40008001203 */
[----:B------:R-:W-:Y:S01]  /*5210*/  SHF.R.U32.HI R3, RZ, UR9, R3 ;  /* 0x00000009ff037c19 */ /* 0x000fe20008011603 */
[----:B------:R-:W-:Y:S01]  /*5220*/  ULDC UR9, c[0x0][0x608] ;  /* 0x0001820000097ab9 */ /* 0x000fe20000000800 */
[----:B0-----:R-:W-:Y:S02]  /*5230*/  R2UR UR10, R6 ;  /* 0x00000000060a72ca */ /* 0x001fe400000e0000 */
[--C-:B------:R-:W-:Y:S02]  /*5240*/  SHF.R.U64 R12, R10, UR9, R3.reuse ;  /* 0x000000090a0c7c19 */ /* 0x100fe40008001203 */
[----:B------:R-:W-:Y:S01]  /*5250*/  SHF.R.U32.HI R3, RZ, UR9, R3 ;  /* 0x00000009ff037c19 */ /* 0x000fe20008011603 */
[----:B------:R-:W-:-:S03]  /*5260*/  UIADD3 UR9, -UR8, URZ, URZ ;  /* 0x0000003f08097290 */ /* 0x000fc6000fffe13f */
[--C-:B------:R-:W-:Y:S01]  /*5270*/  SHF.R.U64 R13, R12, UR11, R3.reuse ;  /* 0x0000000b0c0d7c19 */ /* 0x100fe20008001203 */
[----:B------:R-:W-:Y:S01]  /*5280*/  ULDC UR8, c[0x0][0x144] ;  /* 0x0000510000087ab9 */ /* 0x000fe20000000800 */
[----:B------:R-:W-:-:S03]  /*5290*/  SHF.R.U32.HI R3, RZ, UR11, R3 ;  /* 0x0000000bff037c19 */ /* 0x000fc60008011603 */
[----:B------:R-:W-:Y:S01]  /*52a0*/  IMAD.MOV.U32 R2, RZ, RZ, R13 ;  /* 0x000000ffff027224 */ /* 0x000fe200078e000d */
[----:B------:R-:W-:Y:S06]  /*52b0*/  @!P1 BRA `(.L_x_94) ;  /* 0x0000000000289947 */ /* 0x000fec0003800000 */
        /* <DEDUP_REMOVED lines=10> */
.L_x_94:
[----:B------:R-:W-:Y:S01]  /*5360*/  UISETP.NE.AND UP0, UPT, UR38, URZ, UPT ;  /* 0x0000003f2600728c */ /* 0x000fe2000bf05270 */
[----:B------:R-:W-:Y:S01]  /*5370*/  SHF.R.U64 R3, R2, UR13, R3 ;  /* 0x0000000d02037c19 */ /* 0x000fe20008001203 */
[----:B------:R-:W-:Y:S01]  /*5380*/  UIADD3 UR10, -UR10, URZ, URZ ;  /* 0x0000003f0a0a7290 */ /* 0x000fe2000fffe13f */
[----:B------:R-:W-:Y:S01]  /*5390*/  LOP3.LUT R2, R12, UR6, RZ, 0xc0, !PT ;  /* 0x000000060c027c12 */ /* 0x000fe2000f8ec0ff */
[----:B------:R-:W-:Y:S01]  /*53a0*/  UIMAD UR7, UR8, UR9, UR7 ;  /* 0x00000009080772a4 */ /* 0x000fe2000f8e0207 */
[----:B------:R-:W-:Y:S01]  /*53b0*/  LOP3.LUT R5, R10, UR4, RZ, 0xc0, !PT ;  /* 0x000000040a057c12 */ /* 0x000fe2000f8ec0ff */
[----:B------:R-:W-:Y:S01]  /*53c0*/  IMAD.MOV R4, RZ, RZ, -R3 ;  /* 0x000000ffff047224 */ /* 0x000fe200078e0a03 */
[----:B------:R-:W-:Y:S01]  /*53d0*/  ULDC UR8, c[0x0][0x148] ;  /* 0x0000520000087ab9 */ /* 0x000fe20000000800 */
[----:B------:R-:W-:Y:S01]  /*53e0*/  IMAD R18, R3, UR5, R2 ;  /* 0x0000000503127c24 */ /* 0x000fe2000f8e0202 */
[----:B------:R-:W-:Y:S01]  /*53f0*/  PLOP3.LUT P1, PT, PT, PT, UP0, 0x80, 0x0 ;  /* 0x000000000000781c */ /* 0x000fe20003f2f008 */
[----:B------:R-:W-:Y:S01]  /*5400*/  IMAD.MOV.U32 R3, RZ, RZ, 0x1 ;  /* 0x00000001ff037424 */ /* 0x000fe200078e00ff */
[----:B------:R-:W-:-:S03]  /*5410*/  @UP0 UIMAD UR7, UR8, UR10, UR12 ;  /* 0x0000000a080702a4 */ /* 0x000fc6000f8e020c */
[----:B------:R-:W-:Y:S02]  /*5420*/  ULDC UR8, c[0x0][0x638] ;  /* 0x00018e0000087ab9 */ /* 0x000fe40000000800 */
[----:B------:R-:W-:Y:S02]  /*5430*/  IMAD R2, R4, UR8, R13 ;  /* 0x0000000804027c24 */ /* 0x000fe4000f8e020d */
[----:B-1----:R-:W-:Y:S01]  /*5440*/  IMAD R18, R18, R15, UR7 ;  /* 0x0000000712127e24 */ /* 0x002fe2000f8e020f */
[----:B------:R-:W-:Y:S02]  /*5450*/  ULDC UR7, c[0x0][0x600] ;  /* 0x0001800000077ab9 */ /* 0x000fe40000000800 */
[----:B------:R-:W-:-:S05]  /*5460*/  IMAD R5, R2, UR7, R5 ;  /* 0x0000000702057c24 */ /* 0x000fca000f8e0205 */
[----:B------:R-:W-:Y:S02]  /*5470*/  SEL R2, R5, R18, !P1 ;  /* 0x0000001205027207 */ /* 0x000fe40004800000 */
[----:B------:R-:W-:-:S07]  /*5480*/  SEL R18, R18, R5, !P1 ;  /* 0x0000000512127207 */ /* 0x000fce0004800000 */
.L_x_92:
[----:B------:R-:W-:Y:S05]  /*5490*/  BSYNC B1 ;  /* 0x0000000000017941 */ /* 0x000fea0003800000 */
.L_x_91:
[----:B------:R-:W-:-:S13]  /*54a0*/  LOP3.LUT P1, RZ, R3, 0xff, RZ, 0xc0, !PT ;  /* 0x000000ff03ff7812 */ /* 0x000fda000782c0ff */
[----:B------:R-:W-:Y:S05]  /*54b0*/  @P1 BRA `(.L_x_95) ;  /* 0xfffffff400381947 */ /* 0x000fea000383ffff */
[----:B------:R-:W-:Y:S05]  /*54c0*/  BSYNC B0 ;  /* 0x0000000000007941 */ /* 0x000fea0003800000 */
.L_x_83:
[----:B------:R-:W-:-:S03]  /*54d0*/  UMOV UR7, 0xffffffff ;  /* 0xffffffff00077882 */ /* 0x000fc60000000000 */
[----:B------:R-:W-:Y:S05]  /*54e0*/  BRA.DIV UR7, `(.L_x_96) ;  /* 0x0000001607347947 */ /* 0x000fea000b800000 */
[----:B------:R-:W-:-:S13]  /*54f0*/  ELECT P6, URZ, PT ;  /* 0x00000000003f782f */ /* 0x000fda00038c0000 */
.L_x_140:
[----:B------:R-:W-:Y:S04]  /*5500*/  BSSY B0, `(.L_x_97) ;  /* 0x0000128000007945 */ /* 0x000fe80003800000 */
[----:B------:R-:W-:Y:S05]  /*5510*/  @!P6 BRA `(.L_x_98) ;  /* 0x000000100098e947 */ /* 0x000fea0003800000 */
[----:B------:R-:W-:-:S04]  /*5520*/  ULOP3.LUT UR7, UR36, 0x2, URZ, 0xfc, !UPT ;  /* 0x0000000224077892 */ /* 0x000fc8000f8efc3f */
[----:B------:R-:W-:-:S06]  /*5530*/  UISETP.NE.AND UP0, UPT, UR7, 0x3, UPT ;  /* 0x000000030700788c */ /* 0x000fcc000bf05270 */
[----:B------:R-:W-:-:S13]  /*5540*/  PLOP3.LUT P0, PT, PT, PT, UP0, 0x80, 0x0 ;  /* 0x000000000000781c */ /* 0x000fda0003f0f008 */
[----:B------:R-:W-:Y:S05]  /*5550*/  @!P0 BRA `(.L_x_99) ;  /* 0x0000000000048947 */ /* 0x000fea0003800000 */
[----:B------:R-:W-:Y:S01]  /*5560*/  BPT.TRAP 0x1 ;  /* 0x000000040000795c */ /* 0x000fe20000300000 */
.L_x_99:
[----:B------:R-:W0:Y:S01]  /*5570*/  S2R R3, SR_CgaCtaId ;  /* 0x0000000000037919 */ /* 0x000e220000008800 */
[----:B------:R-:W-:-:S04]  /*5580*/  MOV R2, 0x400 ;  /* 0x0000040000027802 */ /* 0x000fc80000000f00 */
[----:B0-----:R-:W-:Y:S02]  /*5590*/  LEA R3, R3, R2, 0x18 ;  /* 0x0000000203037211 */ /* 0x001fe400078ec0ff */
[----:B------:R-:W-:-:S03]  /*55a0*/  SHF.L.U32 R2, R0, 0x1f, RZ ;  /* 0x0000001f00027819 */ /* 0x000fc600000006ff */
[----:B------:R-:W-:-:S04]  /*55b0*/  VIADD R3, R3, 0x100 ;  /* 0x0000010003037836 */ /* 0x000fc80000000000 */
[C---:B------:R-:W-:Y:S02]  /*55c0*/  IMAD R7, R8.reuse, 0x8, R3 ;  /* 0x0000000808077824 */ /* 0x040fe400078e0203 */
[----:B------:R-:W-:Y:S02]  /*55d0*/  VIADD R8, R8, 0x1 ;  /* 0x0000000108087836 */ /* 0x000fe40000000000 */
[----:B------:R-:W0:Y:S03]  /*55e0*/  SYNCS.PHASECHK.TRANS64.TRYWAIT P0, [R7+URZ], R2 ;  /* 0x00000002070075a7 */ /* 0x000e26000800017f */
[----:B------:R-:W-:-:S04]  /*55f0*/  ISETP.NE.AND P1, PT, R8, 0x20, PT ;  /* 0x000000200800780c */ /* 0x000fc80003f25270 */
[----:B------:R-:W-:Y:S02]  /*5600*/  SEL R5, RZ, 0x1, P1 ;  /* 0x00000001ff057807 */ /* 0x000fe40000800000 */
[----:B------:R-:W-:Y:S02]  /*5610*/  SEL R8, R8, RZ, P1 ;  /* 0x000000ff08087207 */ /* 0x000fe40000800000 */
[----:B------:R-:W-:-:S03]  /*5620*/  LOP3.LUT R5, R0, R5, RZ, 0x3c, !PT ;  /* 0x0000000500057212 */ /* 0x000fc600078e3cff */
[----:B------:R-:W-:Y:S01]  /*5630*/  IMAD R9, R8, 0x8, R3 ;  /* 0x0000000808097824 */ /* 0x000fe200078e0203 */
[----:B------:R-:W-:Y:S01]  /*5640*/  SHF.L.U32 R4, R5, 0x1f, RZ ;  /* 0x0000001f05047819 */ /* 0x000fe200000006ff */
[----:B0-----:R-:W-:Y:S06]  /*5650*/  @!P0 BRA `(.L_x_100) ;  /* 0x0000001000f88947 */ /* 0x001fec0003800000 */
.L_x_141:
[----:B------:R-:W1:Y:S01]  /*5660*/  SYNCS.PHASECHK.TRANS64.TRYWAIT P0, [R9+URZ], R4 ;  /* 0x00000004090075a7 */ /* 0x000e62000800017f */
[----:B------:R-:W-:-:S05]  /*5670*/  VIADD R0, R8, 0x1 ;  /* 0x0000000108007836 */ /* 0x000fca0000000000 */
[----:B------:R-:W-:-:S04]  /*5680*/  ISETP.NE.AND P1, PT, R0, 0x20, PT ;  /* 0x000000200000780c */ /* 0x000fc80003f25270 */
[----:B0-----:R-:W-:Y:S02]  /*5690*/  SEL R2, RZ, 0x1, P1 ;  /* 0x00000001ff027807 */ /* 0x001fe40000800000 */
[----:B------:R-:W-:Y:S02]  /*56a0*/  SEL R0, R0, RZ, P1 ;  /* 0x000000ff00007207 */ /* 0x000fe40000800000 */
[----:B------:R-:W-:-:S03]  /*56b0*/  LOP3.LUT R7, R5, R2, RZ, 0x3c, !PT ;  /* 0x0000000205077212 */ /* 0x000fc600078e3cff */
[----:B------:R-:W-:Y:S01]  /*56c0*/  IMAD R6, R0, 0x8, R3 ;  /* 0x0000000800067824 */ /* 0x000fe200078e0203 */
[----:B------:R-:W-:Y:S01]  /*56d0*/  SHF.L.U32 R5, R7, 0x1f, RZ ;  /* 0x0000001f07057819 */ /* 0x000fe200000006ff */
[----:B-1----:R-:W-:Y:S06]  /*56e0*/  @!P0 BRA `(.L_x_101) ;  /* 0x0000001000e88947 */ /* 0x002fec0003800000 */
.L_x_142:
[----:B------:R-:W1:Y:S01]  /*56f0*/  SYNCS.PHASECHK.TRANS64.TRYWAIT P0, [R6+URZ], R5 ;  /* 0x00000005060075a7 */ /* 0x000e62000800017f */
[----:B------:R-:W-:-:S05]  /*5700*/  VIADD R0, R0, 0x1 ;  /* 0x0000000100007836 */ /* 0x000fca0000000000 */
[----:B------:R-:W-:-:S04]  /*5710*/  ISETP.NE.AND P1, PT, R0, 0x20, PT ;  /* 0x000000200000780c */ /* 0x000fc80003f25270 */
[----:B------:R-:W-:Y:S02]  /*5720*/  SEL R2, RZ, 0x1, P1 ;  /* 0x00000001ff027807 */ /* 0x000fe40000800000 */
[----:B------:R-:W-:Y:S02]  /*5730*/  SEL R0, R0, RZ, P1 ;  /* 0x000000ff00007207 */ /* 0x000fe40000800000 */
[----:B------:R-:W-:-:S03]  /*5740*/  LOP3.LUT R7, R7, R2, RZ, 0x3c, !PT ;  /* 0x0000000207077212 */ /* 0x000fc600078e3cff */
[----:B0-----:R-:W-:Y:S01]  /*5750*/  IMAD R9, R0, 0x8, R3 ;  /* 0x0000000800097824 */ /* 0x001fe200078e0203 */
[----:B------:R-:W-:Y:S01]  /*5760*/  SHF.L.U32 R4, R7, 0x1f, RZ ;  /* 0x0000001f07047819 */ /* 0x000fe200000006ff */
[----:B-1----:R-:W-:Y:S06]  /*5770*/  @!P0 BRA `(.L_x_102) ;  /* 0x0000001000d88947 */ /* 0x002fec0003800000 */
.L_x_143:
        /* <DEDUP_REMOVED lines=9> */
.L_x_144:
        /* <DEDUP_REMOVED lines=9> */
.L_x_145:
        /* <DEDUP_REMOVED lines=9> */
.L_x_146:
        /* <DEDUP_REMOVED lines=9> */
.L_x_147:
        /* <DEDUP_REMOVED lines=9> */
.L_x_148:
        /* <DEDUP_REMOVED lines=9> */
.L_x_149:
        /* <DEDUP_REMOVED lines=9> */
.L_x_150:
        /* <DEDUP_REMOVED lines=9> */
.L_x_151:
        /* <DEDUP_REMOVED lines=9> */
.L_x_152:
        /* <DEDUP_REMOVED lines=9> */
.L_x_153:
        /* <DEDUP_REMOVED lines=9> */
.L_x_154:
        /* <DEDUP_REMOVED lines=9> */
.L_x_155:
        /* <DEDUP_REMOVED lines=9> */
.L_x_156:
        /* <DEDUP_REMOVED lines=9> */
.L_x_157:
        /* <DEDUP_REMOVED lines=9> */
.L_x_158:
        /* <DEDUP_REMOVED lines=9> */
.L_x_159:
        /* <DEDUP_REMOVED lines=9> */
.L_x_160:
        /* <DEDUP_REMOVED lines=9> */
.L_x_161:
        /* <DEDUP_REMOVED lines=9> */
.L_x_162:
        /* <DEDUP_REMOVED lines=9> */
.L_x_163:
        /* <DEDUP_REMOVED lines=9> */
.L_x_164:
        /* <DEDUP_REMOVED lines=9> */
.L_x_165:
        /* <DEDUP_REMOVED lines=9> */
.L_x_166:
        /* <DEDUP_REMOVED lines=9> */
.L_x_167:
        /* <DEDUP_REMOVED lines=9> */
.L_x_168:
        /* <DEDUP_REMOVED lines=9> */
.L_x_169:
        /* <DEDUP_REMOVED lines=9> */
.L_x_170:
[----:B------:R-:W1:Y:S01]  /*66b0*/  SYNCS.PHASECHK.TRANS64.TRYWAIT P0, [R6+URZ], R5 ;  /* 0x00000005060075a7 */ /* 0x000e62000800017f */
[----:B------:R-:W-:-:S05]  /*66c0*/  VIADD R0, R0, 0x1 ;  /* 0x0000000100007836 */ /* 0x000fca0000000000 */
[----:B------:R-:W-:-:S04]  /*66d0*/  ISETP.NE.AND P1, PT, R0, 0x20, PT ;  /* 0x000000200000780c */ /* 0x000fc80003f25270 */
[----:B------:R-:W-:Y:S02]  /*66e0*/  SEL R2, RZ, 0x1, P1 ;  /* 0x00000001ff027807 */ /* 0x000fe40000800000 */
[----:B------:R-:W-:Y:S02]  /*66f0*/  SEL R0, R0, RZ, P1 ;  /* 0x000000ff00007207 */ /* 0x000fe40000800000 */
[----:B------:R-:W-:Y:S01]  /*6700*/  LOP3.LUT R2, R7, R2, RZ, 0x3c, !PT ;  /* 0x0000000207027212 */ /* 0x000fe200078e3cff */
[----:B-1----:R-:W-:Y:S06]  /*6710*/  @!P0 BRA `(.L_x_130) ;  /* 0x0000000c00208947 */ /* 0x002fec0003800000 */
.L_x_171:
[----:B------:R-:W-:Y:S01]  /*6720*/  IMAD R3, R0, 0x8, R3 ;  /* 0x0000000800037824 */ /* 0x000fe200078e0203 */
[----:B------:R-:W-:-:S07]  /*6730*/  SHF.L.U32 R0, R2, 0x1f, RZ ;  /* 0x0000001f02007819 */ /* 0x000fce00000006ff */
.L_x_131:
[----:B--2---:R2:W3:Y:S02]  /*6740*/  SYNCS.PHASECHK.TRANS64.TRYWAIT P0, [R3+URZ], R0 ;  /* 0x00000000030075a7 */ /* 0x0044e4000800017f */
[----:B---3--:R-:W-:Y:S05]  /*6750*/  @!P0 NANOSLEEP.SYNCS 0x989680 ;  /* 0x009896800000895d */ /* 0x008fea0003900000 */
[----:B------:R-:W3:Y:S02]  /*6760*/  @!P0 SYNCS.PHASECHK.TRANS64 P0, [R3+URZ], R0 ;  /* 0x00000000030085a7 */ /* 0x000ee4000800007f */
[----:B---3--:R-:W-:Y:S05]  /*6770*/  @!P0 BRA `(.L_x_131) ;  /* 0xfffffffc00f08947 */ /* 0x008fea000383ffff */
.L_x_98:
[----:B------:R-:W-:Y:S05]  /*6780*/  BSYNC B0 ;  /* 0x0000000000007941 */ /* 0x000fea0003800000 */
.L_x_97:
[----:B------:R-:W-:Y:S05]  /*6790*/  EXIT ;  /* 0x000000000000794d */ /* 0x000fea0003800000 */
.L_x_15:
[----:B0-----:R0:W1:Y:S02]  /*67a0*/  SYNCS.PHASECHK.TRANS64.TRYWAIT P0, [R55+URZ+-0x8], R0 ;  /* 0xfffff800370075a7 */ /* 0x001064000800017f */
[----:B-1----:R-:W-:Y:S05]  /*67b0*/  @!P0 NANOSLEEP.SYNCS 0x989680 ;  /* 0x009896800000895d */ /* 0x002fea0003900000 */
[----:B------:R-:W1:Y:S02]  /*67c0*/  @!P0 SYNCS.PHASECHK.TRANS64 P0, [R55+URZ+-0x8], R0 ;  /* 0xfffff800370085a7 */ /* 0x000e64000800007f */
[----:B-1----:R-:W-:Y:S05]  /*67d0*/  @!P0 BRA `(.L_x_15) ;  /* 0xfffffffc00f08947 */ /* 0x002fea000383ffff */
[----:B------:R-:W-:Y:S05]  /*67e0*/  BRA `(.L_x_132) ;  /* 0xffffffb000a47947 */ /* 0x000fea000383ffff */
.L_x_20:
[----:B-1----:R1:W2:Y:S02]  /*67f0*/  SYNCS.PHASECHK.TRANS64.TRYWAIT P1, [R3+URZ], R0 ;  /* 0x00000000030075a7 */ /* 0x0022a4000802017f */
[----:B--2---:R-:W-:Y:S05]  /*6800*/  @!P1 NANOSLEEP.SYNCS 0x989680 ;  /* 0x009896800000995d */ /* 0x004fea0003900000 */
[----:B------:R-:W2:Y:S02]  /*6810*/  @!P1 SYNCS.PHASECHK.TRANS64 P1, [R3+URZ], R0 ;  /* 0x00000000030095a7 */ /* 0x000ea4000802007f */
[----:B--2---:R-:W-:Y:S05]  /*6820*/  @!P1 BRA `(.L_x_20) ;  /* 0xfffffffc00f09947 */ /* 0x004fea000383ffff */
[----:B------:R-:W-:Y:S05]  /*6830*/  BRA `(.L_x_19) ;  /* 0xffffffb400147947 */ /* 0x000fea000383ffff */
.L_x_25:
[----:B-1----:R-:W-:-:S04]  /*6840*/  IMAD.U32 R4, RZ, RZ, UR4 ;  /* 0x00000004ff047e24 */ /* 0x002fc8000f8e00ff */
[----:B------:R1:W2:Y:S03]  /*6850*/  SYNCS.PHASECHK.TRANS64.TRYWAIT P1, [R4+URZ], R3 ;  /* 0x00000003040075a7 */ /* 0x0002a6000802017f */
[----:B--2---:R-:W-:Y:S05]  /*6860*/  @!P1 NANOSLEEP.SYNCS 0x989680 ;  /* 0x009896800000995d */ /* 0x004fea0003900000 */
[----:B------:R-:W2:Y:S02]  /*6870*/  @!P1 SYNCS.PHASECHK.TRANS64 P1, [R4+URZ], R3 ;  /* 0x00000003040095a7 */ /* 0x000ea4000802007f */
[----:B--2---:R-:W-:Y:S05]  /*6880*/  @!P1 BRA `(.L_x_25) ;  /* 0xfffffffc00ec9947 */ /* 0x004fea000383ffff */
[----:B------:R-:W-:Y:S05]  /*6890*/  BRA `(.L_x_24) ;  /* 0xffffffb400f47947 */ /* 0x000fea000383ffff */
.L_x_31:
[----:B--2---:R2:W3:Y:S02]  /*68a0*/  SYNCS.PHASECHK.TRANS64.TRYWAIT P0, [R55+URZ+0x8], R0 ;  /* 0x00000800370075a7 */ /* 0x0044e4000800017f */
[----:B---3--:R-:W-:Y:S05]  /*68b0*/  @!P0 NANOSLEEP.SYNCS 0x989680 ;  /* 0x009896800000895d */ /* 0x008fea0003900000 */
[----:B------:R-:W3:Y:S02]  /*68c0*/  @!P0 SYNCS.PHASECHK.TRANS64 P0, [R55+URZ+0x8], R0 ;  /* 0x00000800370085a7 */ /* 0x000ee4000800007f */
[----:B---3--:R-:W-:Y:S05]  /*68d0*/  @!P0 BRA `(.L_x_31) ;  /* 0xfffffffc00f08947 */ /* 0x008fea000383ffff */
[----:B------:R-:W-:Y:S05]  /*68e0*/  BRA `(.L_x_133) ;  /* 0xffffffbc00247947 */ /* 0x000fea000383ffff */
.L_x_84:
[----:B------:R-:W-:Y:S01]  /*68f0*/  BSSY B1, `(.L_x_134) ;  /* 0x0000006000017945 */ /* 0x000fe20003800000 */
[----:B------:R-:W-:-:S07]  /*6900*/  IMAD.MOV.U32 R15, RZ, RZ, -0x1 ;  /* 0xffffffffff0f7424 */ /* 0x000fce00078e00ff */
[----:B------:R-:W-:Y:S05]  /*6910*/  WARPSYNC.COLLECTIVE R15, `(.L_x_135) ;  /* 0x000000000f0c7348 */ /* 0x000fea0003c00000 */
[----:B------:R-:W-:Y:S02]  /*6920*/  ELECT P6, UR62, PT ;  /* 0x00000000003e782f */ /* 0x000fe400038c0000 */
[----:B------:R-:W-:Y:S01]  /*6930*/  MOV R14, UR62 ;  /* 0x0000003e000e7c02 */ /* 0x000fe20008000f00 */
[----:B------:R-:W-:Y:S10]  /*6940*/  ENDCOLLECTIVE ;  /* 0x000000000000791b */ /* 0x000ff40003800000 */
.L_x_135:
[----:B------:R-:W-:Y:S05]  /*6950*/  BSYNC B1 ;  /* 0x0000000000017941 */ /* 0x000fea0003800000 */
.L_x_134:
[----:B------:R-:W-:Y:S05]  /*6960*/  BRA `(.L_x_136) ;  /* 0xffffffe000187947 */ /* 0x000fea000383ffff */
.L_x_87:
[----:B-1----:R1:W2:Y:S02]  /*6970*/  SYNCS.PHASECHK.TRANS64.TRYWAIT P1, [R7+URZ+0x100], R4 ;  /* 0x00010004070075a7 */ /* 0x0022a4000802017f */
[----:B--2---:R-:W-:Y:S05]  /*6980*/  @!P1 NANOSLEEP.SYNCS 0x989680 ;  /* 0x009896800000995d */ /* 0x004fea0003900000 */
[----:B------:R-:W2:Y:S02]  /*6990*/  @!P1 SYNCS.PHASECHK.TRANS64 P1, [R7+URZ+0x100], R4 ;  /* 0x00010004070095a7 */ /* 0x000ea4000802007f */
[----:B--2---:R-:W-:Y:S05]  /*69a0*/  @!P1 BRA `(.L_x_87) ;  /* 0xfffffffc00f09947 */ /* 0x004fea000383ffff */
[----:B------:R-:W-:Y:S05]  /*69b0*/  BRA `(.L_x_137) ;  /* 0xffffffe0004c7947 */ /* 0x000fea000383ffff */
.L_x_96:
[----:B------:R-:W-:Y:S01]  /*69c0*/  BSSY B0, `(.L_x_138) ;  /* 0x0000006000007945 */ /* 0x000fe20003800000 */
[----:B------:R-:W-:-:S07]  /*69d0*/  IMAD.MOV.U32 R15, RZ, RZ, -0x1 ;  /* 0xffffffffff0f7424 */ /* 0x000fce00078e00ff */
[----:B------:R-:W-:Y:S05]  /*69e0*/  WARPSYNC.COLLECTIVE R15, `(.L_x_139) ;  /* 0x000000000f0c7348 */ /* 0x000fea0003c00000 */
[----:B------:R-:W-:Y:S02]  /*69f0*/  ELECT P6, UR62, PT ;  /* 0x00000000003e782f */ /* 0x000fe400038c0000 */
[----:B------:R-:W-:Y:S01]  /*6a00*/  MOV R14, UR62 ;  /* 0x0000003e000e7c02 */ /* 0x000fe20008000f00 */
[----:B------:R-:W-:Y:S10]  /*6a10*/  ENDCOLLECTIVE ;  /* 0x000000000000791b */ /* 0x000ff40003800000 */
.L_x_139:
[----:B------:R-:W-:Y:S05]  /*6a20*/  BSYNC B0 ;  /* 0x0000000000007941 */ /* 0x000fea0003800000 */
.L_x_138:
[----:B------:R-:W-:Y:S05]  /*6a30*/  BRA `(.L_x_140) ;  /* 0xffffffe800b07947 */ /* 0x000fea000383ffff */
.L_x_100:
[----:B0-----:R0:W1:Y:S02]  /*6a40*/  SYNCS.PHASECHK.TRANS64.TRYWAIT P0, [R7+URZ], R2 ;  /* 0x00000002070075a7 */ /* 0x001064000800017f */
[----:B-1----:R-:W-:Y:S05]  /*6a50*/  @!P0 NANOSLEEP.SYNCS 0x989680 ;  /* 0x009896800000895d */ /* 0x002fea0003900000 */
[----:B------:R-:W1:Y:S02]  /*6a60*/  @!P0 SYNCS.PHASECHK.TRANS64 P0, [R7+URZ], R2 ;  /* 0x00000002070085a7 */ /* 0x000e64000800007f */
[----:B-1----:R-:W-:Y:S05]  /*6a70*/  @!P0 BRA `(.L_x_100) ;  /* 0xfffffffc00f08947 */ /* 0x002fea000383ffff */
[----:B------:R-:W-:Y:S05]  /*6a80*/  BRA `(.L_x_141) ;  /* 0xffffffe800f47947 */ /* 0x000fea000383ffff */
.L_x_101:
[----:B0-----:R0:W1:Y:S02]  /*6a90*/  SYNCS.PHASECHK.TRANS64.TRYWAIT P0, [R9+URZ], R4 ;  /* 0x00000004090075a7 */ /* 0x001064000800017f */
[----:B-1----:R-:W-:Y:S05]  /*6aa0*/  @!P0 NANOSLEEP.SYNCS 0x989680 ;  /* 0x009896800000895d */ /* 0x002fea0003900000 */
[----:B------:R-:W1:Y:S02]  /*6ab0*/  @!P0 SYNCS.PHASECHK.TRANS64 P0, [R9+URZ], R4 ;  /* 0x00000004090085a7 */ /* 0x000e64000800007f */
[----:B-1----:R-:W-:Y:S05]  /*6ac0*/  @!P0 BRA `(.L_x_101) ;  /* 0xfffffffc00f08947 */ /* 0x002fea000383ffff */
[----:B------:R-:W-:Y:S05]  /*6ad0*/  BRA `(.L_x_142) ;  /* 0xffffffec00047947 */ /* 0x000fea000383ffff */
.L_x_102:
[----:B0-----:R0:W1:Y:S02]  /*6ae0*/  SYNCS.PHASECHK.TRANS64.TRYWAIT P0, [R6+URZ], R5 ;  /* 0x00000005060075a7 */ /* 0x001064000800017f */
[----:B-1----:R-:W-:Y:S05]  /*6af0*/  @!P0 NANOSLEEP.SYNCS 0x989680 ;  /* 0x009896800000895d */ /* 0x002fea0003900000 */
[----:B------:R-:W1:Y:S02]  /*6b00*/  @!P0 SYNCS.PHASECHK.TRANS64 P0, [R6+URZ], R5 ;  /* 0x00000005060085a7 */ /* 0x000e64000800007f */
[----:B-1----:R-:W-:Y:S05]  /*6b10*/  @!P0 BRA `(.L_x_102) ;  /* 0xfffffffc00f08947 */ /* 0x002fea000383ffff */
[----:B------:R-:W-:Y:S05]  /*6b20*/  BRA `(.L_x_143) ;  /* 0xffffffec00147947 */ /* 0x000fea000383ffff */
.L_x_103:
[----:B0-----:R0:W1:Y:S02]  /*6b30*/  SYNCS.PHASECHK.TRANS64.TRYWAIT P0, [R9+URZ], R4 ;  /* 0x00000004090075a7 */ /* 0x001064000800017f */
[----:B-1----:R-:W-:Y:S05]  /*6b40*/  @!P0 NANOSLEEP.SYNCS 0x989680 ;  /* 0x009896800000895d */ /* 0x002fea0003900000 */
[----:B------:R-:W1:Y:S02]  /*6b50*/  @!P0 SYNCS.PHASECHK.TRANS64 P0, [R9+URZ], R4 ;  /* 0x00000004090085a7 */ /* 0x000e64000800007f */
[----:B-1----:R-:W-:Y:S05]  /*6b60*/  @!P0 BRA `(.L_x_103) ;  /* 0xfffffffc00f08947 */ /* 0x002fea000383ffff */
[----:B------:R-:W-:Y:S05]  /*6b70*/  BRA `(.L_x_144) ;  /* 0xffffffec00247947 */ /* 0x000fea000383ffff */
.L_x_104:
[----:B0-----:R0:W1:Y:S02]  /*6b80*/  SYNCS.PHASECHK.TRANS64.TRYWAIT P0, [R6+URZ], R5 ;  /* 0x00000005060075a7 */ /* 0x001064000800017f */
[----:B-1----:R-:W-:Y:S05]  /*6b90*/  @!P0 NANOSLEEP.SYNCS 0x989680 ;  /* 0x009896800000895d */ /* 0x002fea0003900000 */
[----:B------:R-:W1:Y:S02]  /*6ba0*/  @!P0 SYNCS.PHASECHK.TRANS64 P0, [R6+URZ], R5 ;  /* 0x00000005060085a7 */ /* 0x000e64000800007f */
[----:B-1----:R-:W-:Y:S05]  /*6bb0*/  @!P0 BRA `(.L_x_104) ;  /* 0xfffffffc00f08947 */ /* 0x002fea000383ffff */
[----:B------:R-:W-:Y:S05]  /*6bc0*/  BRA `(.L_x_145) ;  /* 0xffffffec00347947 */ /* 0x000fea000383ffff */
.L_x_105:
[----:B0-----:R0:W1:Y:S02]  /*6bd0*/  SYNCS.PHASECHK.TRANS64.TRYWAIT P0, [R9+URZ], R4 ;  /* 0x00000004090075a7 */ /* 0x001064000800017f */
[----:B-1----:R-:W-:Y:S05]  /*6be0*/  @!P0 NANOSLEEP.SYNCS 0x989680 ;  /* 0x009896800000895d */ /* 0x002fea0003900000 */
[----:B------:R-:W1:Y:S02]  /*6bf0*/  @!P0 SYNCS.PHASECHK.TRANS64 P0, [R9+URZ], R4 ;  /* 0x00000004090085a7 */ /* 0x000e64000800007f */
[----:B-1----:R-:W-:Y:S05]  /*6c00*/  @!P0 BRA `(.L_x_105) ;  /* 0xfffffffc00f08947 */ /* 0x002fea000383ffff */
[----:B------:R-:W-:Y:S05]  /*6c10*/  BRA `(.L_x_146) ;  /* 0xffffffec00447947 */ /* 0x000fea000383ffff */
.L_x_106:
[----:B0-----:R0:W1:Y:S02]  /*6c20*/  SYNCS.PHASECHK.TRANS64.TRYWAIT P0, [R6+URZ], R5 ;  /* 0x00000005060075a7 */ /* 0x001064000800017f */
[----:B-1----:R-:W-:Y:S05]  /*6c30*/  @!P0 NANOSLEEP.SYNCS 0x989680 ;  /* 0x009896800000895d */ /* 0x002fea0003900000 */
[----:B------:R-:W1:Y:S02]  /*6c40*/  @!P0 SYNCS.PHASECHK.TRANS64 P0, [R6+URZ], R5 ;  /* 0x00000005060085a7 */ /* 0x000e64000800007f */
[----:B-1----:R-:W-:Y:S05]  /*6c50*/  @!P0 BRA `(.L_x_106) ;  /* 0xfffffffc00f08947 */ /* 0x002fea000383ffff */
[----:B------:R-:W-:Y:S05]  /*6c60*/  BRA `(.L_x_147) ;  /* 0xffffffec00547947 */ /* 0x000fea000383ffff */
.L_x_107:
[----:B0-----:R0:W1:Y:S02]  /*6c70*/  SYNCS.PHASECHK.TRANS64.TRYWAIT P0, [R9+URZ], R4 ;  /* 0x00000004090075a7 */ /* 0x001064000800017f */
[----:B-1----:R-:W-:Y:S05]  /*6c80*/  @!P0 NANOSLEEP.SYNCS 0x989680 ;  /* 0x009896800000895d */ /* 0x002fea0003900000 */
[----:B------:R-:W1:Y:S02]  /*6c90*/  @!P0 SYNCS.PHASECHK.TRANS64 P0, [R9+URZ], R4 ;  /* 0x00000004090085a7 */ /* 0x000e64000800007f */
[----:B-1----:R-:W-:Y:S05]  /*6ca0*/  @!P0 BRA `(.L_x_107) ;  /* 0xfffffffc00f08947 */ /* 0x002fea000383ffff */
[----:B------:R-:W-:Y:S05]  /*6cb0*/  BRA `(.L_x_148) ;  /* 0xffffffec00647947 */ /* 0x000fea000383ffff */
.L_x_108:
[----:B0-----:R0:W1:Y:S02]  /*6cc0*/  SYNCS.PHASECHK.TRANS64.TRYWAIT P0, [R6+URZ], R5 ;  /* 0x00000005060075a7 */ /* 0x001064000800017f */
[----:B-1----:R-:W-:Y:S05]  /*6cd0*/  @!P0 NANOSLEEP.SYNCS 0x989680 ;  /* 0x009896800000895d */ /* 0x002fea0003900000 */
[----:B------:R-:W1:Y:S02]  /*6ce0*/  @!P0 SYNCS.PHASECHK.TRANS64 P0, [R6+URZ], R5 ;  /* 0x00000005060085a7 */ /* 0x000e64000800007f */
[----:B-1----:R-:W-:Y:S05]  /*6cf0*/  @!P0 BRA `(.L_x_108) ;  /* 0xfffffffc00f08947 */ /* 0x002fea000383ffff */
[----:B------:R-:W-:Y:S05]  /*6d00*/  BRA `(.L_x_149) ;  /* 0xffffffec00747947 */ /* 0x000fea000383ffff */
.L_x_109:
[----:B0-----:R0:W1:Y:S02]  /*6d10*/  SYNCS.PHASECHK.TRANS64.TRYWAIT P0, [R9+URZ], R4 ;  /* 0x00000004090075a7 */ /* 0x001064000800017f */
[----:B-1----:R-:W-:Y:S05]  /*6d20*/  @!P0 NANOSLEEP.SYNCS 0x989680 ;  /* 0x009896800000895d */ /* 0x002fea0003900000 */
[----:B------:R-:W1:Y:S02]  /*6d30*/  @!P0 SYNCS.PHASECHK.TRANS64 P0, [R9+URZ], R4 ;  /* 0x00000004090085a7 */ /* 0x000e64000800007f */
[----:B-1----:R-:W-:Y:S05]  /*6d40*/  @!P0 BRA `(.L_x_109) ;  /* 0xfffffffc00f08947 */ /* 0x002fea000383ffff */
[----:B------:R-:W-:Y:S05]  /*6d50*/  BRA `(.L_x_150) ;  /* 0xffffffec00847947 */ /* 0x000fea000383ffff */
.L_x_110:
[----:B0-----:R0:W1:Y:S02]  /*6d60*/  SYNCS.PHASECHK.TRANS64.TRYWAIT P0, [R6+URZ], R5 ;  /* 0x00000005060075a7 */ /* 0x001064000800017f */
[----:B-1----:R-:W-:Y:S05]  /*6d70*/  @!P0 NANOSLEEP.SYNCS 0x989680 ;  /* 0x009896800000895d */ /* 0x002fea0003900000 */
[----:B------:R-:W1:Y:S02]  /*6d80*/  @!P0 SYNCS.PHASECHK.TRANS64 P0, [R6+URZ], R5 ;  /* 0x00000005060085a7 */ /* 0x000e64000800007f */
[----:B-1----:R-:W-:Y:S05]  /*6d90*/  @!P0 BRA `(.L_x_110) ;  /* 0xfffffffc00f08947 */ /* 0x002fea000383ffff */
[----:B------:R-:W-:Y:S05]  /*6da0*/  BRA `(.L_x_151) ;  /* 0xffffffec00947947 */ /* 0x000fea000383ffff */
.L_x_111:
[----:B0-----:R0:W1:Y:S02]  /*6db0*/  SYNCS.PHASECHK.TRANS64.TRYWAIT P0, [R9+URZ], R4 ;  /* 0x00000004090075a7 */ /* 0x001064000800017f */
[----:B-1----:R-:W-:Y:S05]  /*6dc0*/  @!P0 NANOSLEEP.SYNCS 0x989680 ;  /* 0x009896800000895d */ /* 0x002fea0003900000 */
[----:B------:R-:W1:Y:S02]  /*6dd0*/  @!P0 SYNCS.PHASECHK.TRANS64 P0, [R9+URZ], R4 ;  /* 0x00000004090085a7 */ /* 0x000e64000800007f */
[----:B-1----:R-:W-:Y:S05]  /*6de0*/  @!P0 BRA `(.L_x_111) ;  /* 0xfffffffc00f08947 */ /* 0x002fea000383ffff */
[----:B------:R-:W-:Y:S05]  /*6df0*/  BRA `(.L_x_152) ;  /* 0xffffffec00a47947 */ /* 0x000fea000383ffff */
.L_x_112:
[----:B0-----:R0:W1:Y:S02]  /*6e00*/  SYNCS.PHASECHK.TRANS64.TRYWAIT P0, [R6+URZ], R5 ;  /* 0x00000005060075a7 */ /* 0x001064000800017f */
[----:B-1----:R-:W-:Y:S05]  /*6e10*/  @!P0 NANOSLEEP.SYNCS 0x989680 ;  /* 0x009896800000895d */ /* 0x002fea0003900000 */
[----:B------:R-:W1:Y:S02]  /*6e20*/  @!P0 SYNCS.PHASECHK.TRANS64 P0, [R6+URZ], R5 ;  /* 0x00000005060085a7 */ /* 0x000e64000800007f */
[----:B-1----:R-:W-:Y:S05]  /*6e30*/  @!P0 BRA `(.L_x_112) ;  /* 0xfffffffc00f08947 */ /* 0x002fea000383ffff */
[----:B------:R-:W-:Y:S05]  /*6e40*/  BRA `(.L_x_153) ;  /* 0xffffffec00b47947 */ /* 0x000fea000383ffff */
.L_x_113:
[----:B0-----:R0:W1:Y:S02]  /*6e50*/  SYNCS.PHASECHK.TRANS64.TRYWAIT P0, [R9+URZ], R4 ;  /* 0x00000004090075a7 */ /* 0x001064000800017f */
[----:B-1----:R-:W-:Y:S05]  /*6e60*/  @!P0 NANOSLEEP.SYNCS 0x989680 ;  /* 0x009896800000895d */ /* 0x002fea0003900000 */
[----:B------:R-:W1:Y:S02]  /*6e70*/  @!P0 SYNCS.PHASECHK.TRANS64 P0, [R9+URZ], R4 ;  /* 0x00000004090085a7 */ /* 0x000e64000800007f */
[----:B-1----:R-:W-:Y:S05]  /*6e80*/  @!P0 BRA `(.L_x_113) ;  /* 0xfffffffc00f08947 */ /* 0x002fea000383ffff */
[----:B------:R-:W-:Y:S05]  /*6e90*/  BRA `(.L_x_154) ;  /* 0xffffffec00c47947 */ /* 0x000fea000383ffff */
.L_x_114:
[----:B0-----:R0:W1:Y:S02]  /*6ea0*/  SYNCS.PHASECHK.TRANS64.TRYWAIT P0, [R6+URZ], R5 ;  /* 0x00000005060075a7 */ /* 0x001064000800017f */
[----:B-1----:R-:W-:Y:S05]  /*6eb0*/  @!P0 NANOSLEEP.SYNCS 0x989680 ;  /* 0x009896800000895d */ /* 0x002fea0003900000 */
[----:B------:R-:W1:Y:S02]  /*6ec0*/  @!P0 SYNCS.PHASECHK.TRANS64 P0, [R6+URZ], R5 ;  /* 0x00000005060085a7 */ /* 0x000e64000800007f */
[----:B-1----:R-:W-:Y:S05]  /*6ed0*/  @!P0 BRA `(.L_x_114) ;  /* 0xfffffffc00f08947 */ /* 0x002fea000383ffff */
[----:B------:R-:W-:Y:S05]  /*6ee0*/  BRA `(.L_x_155) ;  /* 0xffffffec00d47947 */ /* 0x000fea000383ffff */
.L_x_115:
[----:B0-----:R0:W1:Y:S02]  /*6ef0*/  SYNCS.PHASECHK.TRANS64.TRYWAIT P0, [R9+URZ], R4 ;  /* 0x00000004090075a7 */ /* 0x001064000800017f */
[----:B-1----:R-:W-:Y:S05]  /*6f00*/  @!P0 NANOSLEEP.SYNCS 0x989680 ;  /* 0x009896800000895d */ /* 0x002fea0003900000 */
[----:B------:R-:W1:Y:S02]  /*6f10*/  @!P0 SYNCS.PHASECHK.TRANS64 P0, [R9+URZ], R4 ;  /* 0x00000004090085a7 */ /* 0x000e64000800007f */
[----:B-1----:R-:W-:Y:S05]  /*6f20*/  @!P0 BRA `(.L_x_115) ;  /* 0xfffffffc00f08947 */ /* 0x002fea000383ffff */
[----:B------:R-:W-:Y:S05]  /*6f30*/  BRA `(.L_x_156) ;  /* 0xffffffec00e47947 */ /* 0x000fea000383ffff */
.L_x_116:
[----:B0-----:R0:W1:Y:S02]  /*6f40*/  SYNCS.PHASECHK.TRANS64.TRYWAIT P0, [R6+URZ], R5 ;  /* 0x00000005060075a7 */ /* 0x001064000800017f */
[----:B-1----:R-:W-:Y:S05]  /*6f50*/  @!P0 NANOSLEEP.SYNCS 0x989680 ;  /* 0x009896800000895d */ /* 0x002fea0003900000 */
[----:B------:R-:W1:Y:S02]  /*6f60*/  @!P0 SYNCS.PHASECHK.TRANS64 P0, [R6+URZ], R5 ;  /* 0x00000005060085a7 */ /* 0x000e64000800007f */
[----:B-1----:R-:W-:Y:S05]  /*6f70*/  @!P0 BRA `(.L_x_116) ;  /* 0xfffffffc00f08947 */ /* 0x002fea000383ffff */
[----:B------:R-:W-:Y:S05]  /*6f80*/  BRA `(.L_x_157) ;  /* 0xffffffec00f47947 */ /* 0x000fea000383ffff */
.L_x_117:
[----:B0-----:R0:W1:Y:S02]  /*6f90*/  SYNCS.PHASECHK.TRANS64.TRYWAIT P0, [R9+URZ], R4 ;  /* 0x00000004090075a7 */ /* 0x001064000800017f */
[----:B-1----:R-:W-:Y:S05]  /*6fa0*/  @!P0 NANOSLEEP.SYNCS 0x989680 ;  /* 0x009896800000895d */ /* 0x002fea0003900000 */
[----:B------:R-:W1:Y:S02]  /*6fb0*/  @!P0 SYNCS.PHASECHK.TRANS64 P0, [R9+URZ], R4 ;  /* 0x00000004090085a7 */ /* 0x000e64000800007f */
[----:B-1----:R-:W-:Y:S05]  /*6fc0*/  @!P0 BRA `(.L_x_117) ;  /* 0xfffffffc00f08947 */ /* 0x002fea000383ffff */
[----:B------:R-:W-:Y:S05]  /*6fd0*/  BRA `(.L_x_158) ;  /* 0xfffffff000047947 */ /* 0x000fea000383ffff */
.L_x_118:
[----:B0-----:R0:W1:Y:S02]  /*6fe0*/  SYNCS.PHASECHK.TRANS64.TRYWAIT P0, [R6+URZ], R5 ;  /* 0x00000005060075a7 */ /* 0x001064000800017f */
[----:B-1----:R-:W-:Y:S05]  /*6ff0*/  @!P0 NANOSLEEP.SYNCS 0x989680 ;  /* 0x009896800000895d */ /* 0x002fea0003900000 */
[----:B------:R-:W1:Y:S02]  /*7000*/  @!P0 SYNCS.PHASECHK.TRANS64 P0, [R6+URZ], R5 ;  /* 0x00000005060085a7 */ /* 0x000e64000800007f */
[----:B-1----:R-:W-:Y:S05]  /*7010*/  @!P0 BRA `(.L_x_118) ;  /* 0xfffffffc00f08947 */ /* 0x002fea000383ffff */
[----:B------:R-:W-:Y:S05]  /*7020*/  BRA `(.L_x_159) ;  /* 0xfffffff000147947 */ /* 0x000fea000383ffff */
.L_x_119:
[----:B0-----:R0:W1:Y:S02]  /*7030*/  SYNCS.PHASECHK.TRANS64.TRYWAIT P0, [R9+URZ], R4 ;  /* 0x00000004090075a7 */ /* 0x001064000800017f */
[----:B-1----:R-:W-:Y:S05]  /*7040*/  @!P0 NANOSLEEP.SYNCS 0x989680 ;  /* 0x009896800000895d */ /* 0x002fea0003900000 */
[----:B------:R-:W1:Y:S02]  /*7050*/  @!P0 SYNCS.PHASECHK.TRANS64 P0, [R9+URZ], R4 ;  /* 0x00000004090085a7 */ /* 0x000e64000800007f */
[----:B-1----:R-:W-:Y:S05]  /*7060*/  @!P0 BRA `(.L_x_119) ;  /* 0xfffffffc00f08947 */ /* 0x002fea000383ffff */
[----:B------:R-:W-:Y:S05]  /*7070*/  BRA `(.L_x_160) ;  /* 0xfffffff000247947 */ /* 0x000fea000383ffff */
.L_x_120:
[----:B0-----:R0:W1:Y:S02]  /*7080*/  SYNCS.PHASECHK.TRANS64.TRYWAIT P0, [R6+URZ], R5 ;  /* 0x00000005060075a7 */ /* 0x001064000800017f */
[----:B-1----:R-:W-:Y:S05]  /*7090*/  @!P0 NANOSLEEP.SYNCS 0x989680 ;  /* 0x009896800000895d */ /* 0x002fea0003900000 */
[----:B------:R-:W1:Y:S02]  /*70a0*/  @!P0 SYNCS.PHASECHK.TRANS64 P0, [R6+URZ], R5 ;  /* 0x00000005060085a7 */ /* 0x000e64000800007f */
[----:B-1----:R-:W-:Y:S05]  /*70b0*/  @!P0 BRA `(.L_x_120) ;  /* 0xfffffffc00f08947 */ /* 0x002fea000383ffff */
[----:B------:R-:W-:Y:S05]  /*70c0*/  BRA `(.L_x_161) ;  /* 0xfffffff000347947 */ /* 0x000fea000383ffff */
.L_x_121:
[----:B0-----:R0:W1:Y:S02]  /*70d0*/  SYNCS.PHASECHK.TRANS64.TRYWAIT P0, [R9+URZ], R4 ;  /* 0x00000004090075a7 */ /* 0x001064000800017f */
[----:B-1----:R-:W-:Y:S05]  /*70e0*/  @!P0 NANOSLEEP.SYNCS 0x989680 ;  /* 0x009896800000895d */ /* 0x002fea0003900000 */
[----:B------:R-:W1:Y:S02]  /*70f0*/  @!P0 SYNCS.PHASECHK.TRANS64 P0, [R9+URZ], R4 ;  /* 0x00000004090085a7 */ /* 0x000e64000800007f */
[----:B-1----:R-:W-:Y:S05]  /*7100*/  @!P0 BRA `(.L_x_121) ;  /* 0xfffffffc00f08947 */ /* 0x002fea000383ffff */
[----:B------:R-:W-:Y:S05]  /*7110*/  BRA `(.L_x_162) ;  /* 0xfffffff000447947 */ /* 0x000fea000383ffff */
.L_x_122:
[----:B0-----:R0:W1:Y:S02]  /*7120*/  SYNCS.PHASECHK.TRANS64.TRYWAIT P0, [R6+URZ], R5 ;  /* 0x00000005060075a7 */ /* 0x001064000800017f */
[----:B-1----:R-:W-:Y:S05]  /*7130*/  @!P0 NANOSLEEP.SYNCS 0x989680 ;  /* 0x009896800000895d */ /* 0x002fea0003900000 */
[----:B------:R-:W1:Y:S02]  /*7140*/  @!P0 SYNCS.PHASECHK.TRANS64 P0, [R6+URZ], R5 ;  /* 0x00000005060085a7 */ /* 0x000e64000800007f */
[----:B-1----:R-:W-:Y:S05]  /*7150*/  @!P0 BRA `(.L_x_122) ;  /* 0xfffffffc00f08947 */ /* 0x002fea000383ffff */
[----:B------:R-:W-:Y:S05]  /*7160*/  BRA `(.L_x_163) ;  /* 0xfffffff000547947 */ /* 0x000fea000383ffff */
.L_x_123:
[----:B0-----:R0:W1:Y:S02]  /*7170*/  SYNCS.PHASECHK.TRANS64.TRYWAIT P0, [R9+URZ], R4 ;  /* 0x00000004090075a7 */ /* 0x001064000800017f */
[----:B-1----:R-:W-:Y:S05]  /*7180*/  @!P0 NANOSLEEP.SYNCS 0x989680 ;  /* 0x009896800000895d */ /* 0x002fea0003900000 */
[----:B------:R-:W1:Y:S02]  /*7190*/  @!P0 SYNCS.PHASECHK.TRANS64 P0, [R9+URZ], R4 ;  /* 0x00000004090085a7 */ /* 0x000e64000800007f */
[----:B-1----:R-:W-:Y:S05]  /*71a0*/  @!P0 BRA `(.L_x_123) ;  /* 0xfffffffc00f08947 */ /* 0x002fea000383ffff */
[----:B------:R-:W-:Y:S05]  /*71b0*/  BRA `(.L_x_164) ;  /* 0xfffffff000647947 */ /* 0x000fea000383ffff */
.L_x_124:
[----:B0-----:R0:W1:Y:S02]  /*71c0*/  SYNCS.PHASECHK.TRANS64.TRYWAIT P0, [R6+URZ], R5 ;  /* 0x00000005060075a7 */ /* 0x001064000800017f */
[----:B-1----:R-:W-:Y:S05]  /*71d0*/  @!P0 NANOSLEEP.SYNCS 0x989680 ;  /* 0x009896800000895d */ /* 0x002fea0003900000 */
[----:B------:R-:W1:Y:S02]  /*71e0*/  @!P0 SYNCS.PHASECHK.TRANS64 P0, [R6+URZ], R5 ;  /* 0x00000005060085a7 */ /* 0x000e64000800007f */
[----:B-1----:R-:W-:Y:S05]  /*71f0*/  @!P0 BRA `(.L_x_124) ;  /* 0xfffffffc00f08947 */ /* 0x002fea000383ffff */
[----:B------:R-:W-:Y:S05]  /*7200*/  BRA `(.L_x_165) ;  /* 0xfffffff000747947 */ /* 0x000fea000383ffff */
.L_x_125:
[----:B0-----:R0:W1:Y:S02]  /*7210*/  SYNCS.PHASECHK.TRANS64.TRYWAIT P0, [R9+URZ], R4 ;  /* 0x00000004090075a7 */ /* 0x001064000800017f */
[----:B-1----:R-:W-:Y:S05]  /*7220*/  @!P0 NANOSLEEP.SYNCS 0x989680 ;  /* 0x009896800000895d */ /* 0x002fea0003900000 */
[----:B------:R-:W1:Y:S02]  /*7230*/  @!P0 SYNCS.PHASECHK.TRANS64 P0, [R9+URZ], R4 ;  /* 0x00000004090085a7 */ /* 0x000e64000800007f */
[----:B-1----:R-:W-:Y:S05]  /*7240*/  @!P0 BRA `(.L_x_125) ;  /* 0xfffffffc00f08947 */ /* 0x002fea000383ffff */
[----:B------:R-:W-:Y:S05]  /*7250*/  BRA `(.L_x_166) ;  /* 0xfffffff000847947 */ /* 0x000fea000383ffff */
.L_x_126:
[----:B0-----:R0:W1:Y:S02]  /*7260*/  SYNCS.PHASECHK.TRANS64.TRYWAIT P0, [R6+URZ], R5 ;  /* 0x00000005060075a7 */ /* 0x001064000800017f */
[----:B-1----:R-:W-:Y:S05]  /*7270*/  @!P0 NANOSLEEP.SYNCS 0x989680 ;  /* 0x009896800000895d */ /* 0x002fea0003900000 */
[----:B------:R-:W1:Y:S02]  /*7280*/  @!P0 SYNCS.PHASECHK.TRANS64 P0, [R6+URZ], R5 ;  /* 0x00000005060085a7 */ /* 0x000e64000800007f */
[----:B-1----:R-:W-:Y:S05]  /*7290*/  @!P0 BRA `(.L_x_126) ;  /* 0xfffffffc00f08947 */ /* 0x002fea000383ffff */
[----:B------:R-:W-:Y:S05]  /*72a0*/  BRA `(.L_x_167) ;  /* 0xfffffff000947947 */ /* 0x000fea000383ffff */
.L_x_127:
[----:B0-----:R0:W1:Y:S02]  /*72b0*/  SYNCS.PHASECHK.TRANS64.TRYWAIT P0, [R9+URZ], R4 ;  /* 0x00000004090075a7 */ /* 0x001064000800017f */
[----:B-1----:R-:W-:Y:S05]  /*72c0*/  @!P0 NANOSLEEP.SYNCS 0x989680 ;  /* 0x009896800000895d */ /* 0x002fea0003900000 */
[----:B------:R-:W1:Y:S02]  /*72d0*/  @!P0 SYNCS.PHASECHK.TRANS64 P0, [R9+URZ], R4 ;  /* 0x00000004090085a7 */ /* 0x000e64000800007f */
[----:B-1----:R-:W-:Y:S05]  /*72e0*/  @!P0 BRA `(.L_x_127) ;  /* 0xfffffffc00f08947 */ /* 0x002fea000383ffff */
[----:B------:R-:W-:Y:S05]  /*72f0*/  BRA `(.L_x_168) ;  /* 0xfffffff000a47947 */ /* 0x000fea000383ffff */
.L_x_128:
[----:B0-----:R0:W1:Y:S02]  /*7300*/  SYNCS.PHASECHK.TRANS64.TRYWAIT P0, [R6+URZ], R5 ;  /* 0x00000005060075a7 */ /* 0x001064000800017f */
[----:B-1----:R-:W-:Y:S05]  /*7310*/  @!P0 NANOSLEEP.SYNCS 0x989680 ;  /* 0x009896800000895d */ /* 0x002fea0003900000 */
[----:B------:R-:W1:Y:S02]  /*7320*/  @!P0 SYNCS.PHASECHK.TRANS64 P0, [R6+URZ], R5 ;  /* 0x00000005060085a7 */ /* 0x000e64000800007f */
[----:B-1----:R-:W-:Y:S05]  /*7330*/  @!P0 BRA `(.L_x_128) ;  /* 0xfffffffc00f08947 */ /* 0x002fea000383ffff */
[----:B------:R-:W-:Y:S05]  /*7340*/  BRA `(.L_x_169) ;  /* 0xfffffff000b47947 */ /* 0x000fea000383ffff */
.L_x_129:
[----:B0-----:R0:W1:Y:S02]  /*7350*/  SYNCS.PHASECHK.TRANS64.TRYWAIT P0, [R9+URZ], R4 ;  /* 0x00000004090075a7 */ /* 0x001064000800017f */
[----:B-1----:R-:W-:Y:S05]  /*7360*/  @!P0 NANOSLEEP.SYNCS 0x989680 ;  /* 0x009896800000895d */ /* 0x002fea0003900000 */
[----:B------:R-:W1:Y:S02]  /*7370*/  @!P0 SYNCS.PHASECHK.TRANS64 P0, [R9+URZ], R4 ;  /* 0x00000004090085a7 */ /* 0x000e64000800007f */
[----:B-1----:R-:W-:Y:S05]  /*7380*/  @!P0 BRA `(.L_x_129) ;  /* 0xfffffffc00f08947 */ /* 0x002fea000383ffff */
[----:B------:R-:W-:Y:S05]  /*7390*/  BRA `(.L_x_170) ;  /* 0xfffffff000c47947 */ /* 0x000fea000383ffff */
.L_x_130:
[----:B-1----:R1:W2:Y:S02]  /*73a0*/  SYNCS.PHASECHK.TRANS64.TRYWAIT P0, [R6+URZ], R5 ;  /* 0x00000005060075a7 */ /* 0x0022a4000800017f */
[----:B--2---:R-:W-:Y:S05]  /*73b0*/  @!P0 NANOSLEEP.SYNCS 0x989680 ;  /* 0x009896800000895d */ /* 0x004fea0003900000 */
[----:B------:R-:W2:Y:S02]  /*73c0*/  @!P0 SYNCS.PHASECHK.TRANS64 P0, [R6+URZ], R5 ;  /* 0x00000005060085a7 */ /* 0x000ea4000800007f */
[----:B--2---:R-:W-:Y:S05]  /*73d0*/  @!P0 BRA `(.L_x_130) ;  /* 0xfffffffc00f08947 */ /* 0x004fea000383ffff */
[----:B------:R-:W-:Y:S05]  /*73e0*/  BRA `(.L_x_171) ;  /* 0xfffffff000cc7947 */ /* 0x000fea000383ffff */
.L_x_172:
[----:B------:R-:W-:-:S00]  /*73f0*/  BRA `(.L_x_172) ;  /* 0xfffffffc00fc7947 */ /* 0x000fc0000383ffff */
[----:B------:R-:W-:-:S00]  /*7400*/  NOP ;  /* 0x0000000000007918 */ /* 0x000fc00000000000 */
[----:B------:R-:W-:-:S00]  /*7410*/  NOP ;  /* 0x0000000000007918 */ /* 0x000fc00000000000 */
[----:B------:R-:W-:-:S00]  /*7420*/  NOP ;  /* 0x0000000000007918 */ /* 0x000fc00000000000 */
[----:B------:R-:W-:-:S00]  /*7430*/  NOP ;  /* 0x0000000000007918 */ /* 0x000fc00000000000 */
[----:B------:R-:W-:-:S00]  /*7440*/  NOP ;  /* 0x0000000000007918 */ /* 0x000fc00000000000 */
[----:B------:R-:W-:-:S00]  /*7450*/  NOP ;  /* 0x0000000000007918 */ /* 0x000fc00000000000 */
[----:B------:R-:W-:-:S00]  /*7460*/  NOP ;  /* 0x0000000000007918 */ /* 0x000fc00000000000 */
[----:B------:R-:W-:-:S00]  /*7470*/  NOP ;  /* 0x0000000000007918 */ /* 0x000fc00000000000 */
.L_x_173:


//--------------------- .nv.global.init           --------------------------
	.section	.nv.global.init,"aw",@progbits
.nv.global.init:
	.type		$str$22,@object
	.size		$str$22,($str$23 - $str$22)
$str$22:
        /*0000*/ 	.byte	0x6b, 0x5f, 0x74, 0x69, 0x6c, 0x65, 0x5f, 0x63, 0x6f, 0x75, 0x6e, 0x74, 0x20, 0x3e, 0x3d, 0x20
        /*0010*/ 	.byte	0x31, 0x00
	.type		$str$23,@object
	.size		$str$23,(__unnamed_1 - $str$23)
$str$23:
        /*0012*/ 	.byte	0x2f, 0x74, 0x6d, 0x70, 0x2f, 0x63, 0x75, 0x74, 0x6c, 0x61, 0x73, 0x73, 0x5f, 0x73, 0x77, 0x65
        /*0022*/ 	.byte	0x65, 0x70, 0x5f, 0x73, 0x72, 0x63, 0x2f, 0x69, 0x6e, 0x63, 0x6c, 0x75, 0x64, 0x65, 0x2f, 0x63
        /*0032*/ 	.byte	0x75, 0x74, 0x6c, 0x61, 0x73, 0x73, 0x2f, 0x67, 0x65, 0x6d, 0x6d, 0x2f, 0x63, 0x6f, 0x6c, 0x6c
        /*0042*/ 	.byte	0x65, 0x63, 0x74, 0x69, 0x76, 0x65, 0x2f, 0x73, 0x6d, 0x39, 0x30, 0x5f, 0x6d, 0x6d, 0x61, 0x5f
        /*0052*/ 	.byte	0x74, 0x6d, 0x61, 0x5f, 0x67, 0x6d, 0x6d, 0x61, 0x5f, 0x73, 0x73, 0x5f, 0x77, 0x61, 0x72, 0x70
        /*0062*/ 	.byte	0x73, 0x70, 0x65, 0x63, 0x69, 0x61, 0x6c, 0x69, 0x7a, 0x65, 0x64, 0x2e, 0x68, 0x70, 0x70, 0x00
	.type		__unnamed_1,@object
	.size		__unnamed_1,(.L_0 - __unnamed_1)
__unnamed_1:
        /*0072*/ 	.byte	0x76, 0x6f, 0x69, 0x64, 0x20, 0x63, 0x75, 0x74, 0x6c, 0x61, 0x73, 0x73, 0x3a, 0x3a, 0x67, 0x65
        /* <DEDUP_REMOVED lines=179> */
        /*0bb2*/ 	.byte	0x69, 0x74, 0x79, 0x5d, 0x00
.L_0:


//--------------------- .nv.shared._ZN7cutlass13device_kernelINS_4gemm6kernel13GemmUniversalIN4cute5tupleIJiiiiEEENS1_10collective13CollectiveMmaINS1_34MainloopSm90TmaGmmaWarpSpecializedILi32ENS5_IJNS4_1CILi1EEESB_SB_EEENS1_32KernelTmaWarpSpecializedPingpongEEENS5_IJNSA_ILi64EEENSA_ILi48EEENSA_ILi32EEEEEENS_6half_tENS5_IJlSB_lEEESJ_SK_NS4_8TiledMMAINS4_8MMA_AtomIJNS4_4SM904GMMA25MMA_64x16x16_F32F16F16_SSILNSO_5MajorE0ELSQ_0ELNSO_7ScaleInE1ELSR_1EEEEEENS4_6LayoutISC_NS5_IJNSA_ILi0EEESV_SV_EEEEENS5_IJNS4_10UnderscoreESY_SY_EEEEENS4_13SM90_TMA_LOADENS4_14ComposedLayoutINS4_7SwizzleILi2ELi4ELi3EEENS4_18smem_ptr_flag_bitsILi16EEENSU_INS5_IJNSA_ILi8EEESH_EEENS5_IJSH_SB_EEEEEEEvNS4_8identityES11_S1B_vS1C_EENS_8epilogue10collective6detail29Sm90TmaWarpSpecializedAdapterINS1F_15DefaultEpilogueISJ_SK_SK_NS1E_6thread17LinearCombinationISJ_Li1EffLNS1J_9ScaleType4KindE0ELNS_15FloatRoundStyleE2ESJ_EENS1_15EpilogueDefaultEEEEEvvEEEEvNT_6ParamsE --------------------------
	.section	.nv.shared._ZN7cutlass13device_kernelINS_4gemm6kernel13GemmUniversalIN4cute5tupleIJiiiiEEENS1_10collective13CollectiveMmaINS1_34MainloopSm90TmaGmmaWarpSpecializedILi32ENS5_IJNS4_1CILi1EEESB_SB_EEENS1_32KernelTmaWarpSpecializedPingpongEEENS5_IJNSA_ILi64EEENSA_ILi48EEENSA_ILi32EEEEEENS_6half_tENS5_IJlSB_lEEESJ_SK_NS4_8TiledMMAINS4_8MMA_AtomIJNS4_4SM904GMMA25MMA_64x16x16_F32F16F16_SSILNSO_5MajorE0ELSQ_0ELNSO_7ScaleInE1ELSR_1EEEEEENS4_6LayoutISC_NS5_IJNSA_ILi0EEESV_SV_EEEEENS5_IJNS4_10UnderscoreESY_SY_EEEEENS4_13SM90_TMA_LOADENS4_14ComposedLayoutINS4_7SwizzleILi2ELi4ELi3EEENS4_18smem_ptr_flag_bitsILi16EEENSU_INS5_IJNSA_ILi8EEESH_EEENS5_IJSH_SB_EEEEEEEvNS4_8identityES11_S1B_vS1C_EENS_8epilogue10collective6detail29Sm90TmaWarpSpecializedAdapterINS1F_15DefaultEpilogueISJ_SK_SK_NS1E_6thread17LinearCombinationISJ_Li1EffLNS1J_9ScaleType4KindE0ELNS_15FloatRoundStyleE2ESJ_EENS1_15EpilogueDefaultEEEEEvvEEEEvNT_6ParamsE,"aw",@nobits
	.sectionflags	@""
	.align	16
	.zero		1024


//--------------------- .nv.shared.reserved.0     --------------------------
	.section	.nv.shared.reserved.0,"aw",@nobits
	.weak		__nv_reservedSMEM_offset_0_alias
	.size		__nv_reservedSMEM_offset_0_alias, 0, 0
	.other		__nv_reservedSMEM_offset_0_alias,@"STO_CUDA_RESERVED_SHARED STV_DEFAULT"
__nv_reservedSMEM_offset_0_alias:
	.zero		0


//--------------------- .nv.global                --------------------------
	.section	.nv.global,"aw",@nobits
.nv.global:
	.type		_ZN39_INTERNAL_ebaba7f3_4_k_cu_7cfffa78_75474cute1_E,@object
	.size		_ZN39_INTERNAL_ebaba7f3_4_k_cu_7cfffa78_75474cute1_E,(_ZN39_INTERNAL_ebaba7f3_4_k_cu_7cfffa78_75474cuda3std3__45__cpo6cbeginE - _ZN39_INTERNAL_ebaba7f3_4_k_cu_7cfffa78_75474cute1_E)
_ZN39_INTERNAL_ebaba7f3_4_k_cu_7cfffa78_75474cute1_E:
	.zero		1
	.type		_ZN39_INTERNAL_ebaba7f3_4_k_cu_7cfffa78_75474cuda3std3__45__cpo6cbeginE,@object
	.size		_ZN39_INTERNAL_ebaba7f3_4_k_cu_7cfffa78_75474cuda3std3__45__cpo6cbeginE,(_ZN39_INTERNAL_ebaba7f3_4_k_cu_7cfffa78_75474cuda3std3__48in_placeE - _ZN39_INTERNAL_ebaba7f3_4_k_cu_7cfffa78_75474cuda3std3__45__cpo6cbeginE)
_ZN39_INTERNAL_ebaba7f3_4_k_cu_7cfffa78_75474cuda3std3__45__cpo6cbeginE:
	.zero		1
	.type		_ZN39_INTERNAL_ebaba7f3_4_k_cu_7cfffa78_75474cuda3std3__48in_placeE,@object
	.size		_ZN39_INTERNAL_ebaba7f3_4_k_cu_7cfffa78_75474cuda3std3__48in_placeE,(_ZN39_INTERNAL_ebaba7f3_4_k_cu_7cfffa78_75474cuda3std6ranges3__45__cpo9iter_moveE - _ZN39_INTERNAL_ebaba7f3_4_k_cu_7cfffa78_75474cuda3std3__48in_placeE)
_ZN39_INTERNAL_ebaba7f3_4_k_cu_7cfffa78_75474cuda3std3__48in_placeE:
	.zero		1
	.type		_ZN39_INTERNAL_ebaba7f3_4_k_cu_7cfffa78_75474cuda3std6ranges3__45__cpo9iter_moveE,@object
	.size		_ZN39_INTERNAL_ebaba7f3_4_k_cu_7cfffa78_75474cuda3std6ranges3__45__cpo9iter_moveE,(_ZN39_INTERNAL_ebaba7f3_4_k_cu_7cfffa78_75474cuda3std3__45__cpo5beginE - _ZN39_INTERNAL_ebaba7f3_4_k_cu_7cfffa78_75474cuda3std6ranges3__45__cpo9iter_moveE)
_ZN39_INTERNAL_ebaba7f3_4_k_cu_7cfffa78_75474cuda3std6ranges3__45__cpo9iter_moveE:
	.zero		1
	.type		_ZN39_INTERNAL_ebaba7f3_4_k_cu_7cfffa78_75474cuda3std3__45__cpo5beginE,@object
	.size		_ZN39_INTERNAL_ebaba7f3_4_k_cu_7cfffa78_75474cuda3std3__45__cpo5beginE,(_ZN39_INTERNAL_ebaba7f3_4_k_cu_7cfffa78_75474cuda3std3__441_GLOBAL__N__ebaba7f3_4_k_cu_7cfffa78_75476ignoreE - _ZN39_INTERNAL_ebaba7f3_4_k_cu_7cfffa78_75474cuda3std3__45__cpo5beginE)
_ZN39_INTERNAL_ebaba7f3_4_k_cu_7cfffa78_75474cuda3std3__45__cpo5beginE:
	.zero		1
	.type		_ZN39_INTERNAL_ebaba7f3_4_k_cu_7cfffa78_75474cuda3std3__441_GLOBAL__N__ebaba7f3_4_k_cu_7cfffa78_75476ignoreE,@object
	.size		_ZN39_INTERNAL_ebaba7f3_4_k_cu_7cfffa78_75474cuda3std3__441_GLOBAL__N__ebaba7f3_4_k_cu_7cfffa78_75476ignoreE,(_ZN39_INTERNAL_ebaba7f3_4_k_cu_7cfffa78_75474cute7productE - _ZN39_INTERNAL_ebaba7f3_4_k_cu_7cfffa78_75474cuda3std3__441_GLOBAL__N__ebaba7f3_4_k_cu_7cfffa78_75476ignoreE)
_ZN39_INTERNAL_ebaba7f3_4_k_cu_7cfffa78_75474cuda3std3__441_GLOBAL__N__ebaba7f3_4_k_cu_7cfffa78_75476ignoreE:
	.zero		1
	.type		_ZN39_INTERNAL_ebaba7f3_4_k_cu_7cfffa78_75474cute7productE,@object
	.size		_ZN39_INTERNAL_ebaba7f3_4_k_cu_7cfffa78_75474cute7productE,(_ZN39_INTERNAL_ebaba7f3_4_k_cu_7cfffa78_75474cuda3std3__45__cpo3endE - _ZN39_INTERNAL_ebaba7f3_4_k_cu_7cfffa78_75474cute7productE)
_ZN39_INTERNAL_ebaba7f3_4_k_cu_7cfffa78_75474cute7productE:
	.zero		1
	.type		_ZN39_INTERNAL_ebaba7f3_4_k_cu_7cfffa78_75474cuda3std3__45__cpo3endE,@object
	.size		_ZN39_INTERNAL_ebaba7f3_4_k_cu_7cfffa78_75474cuda3std3__45__cpo3endE,(_ZN39_INTERNAL_ebaba7f3_4_k_cu_7cfffa78_75474cuda3std3__419piecewise_constructE - _ZN39_INTERNAL_ebaba7f3_4_k_cu_7cfffa78_75474cuda3std3__45__cpo3endE)
_ZN39_INTERNAL_ebaba7f3_4_k_cu_7cfffa78_75474cuda3std3__45__cpo3endE:
	.zero		1
	.type		_ZN39_INTERNAL_ebaba7f3_4_k_cu_7cfffa78_75474cuda3std3__419piecewise_constructE,@object
	.size		_ZN39_INTERNAL_ebaba7f3_4_k_cu_7cfffa78_75474cuda3std3__419piecewise_constructE,(_ZN39_INTERNAL_ebaba7f3_4_k_cu_7cfffa78_75474cuda3std3__45__cpo4cendE - _ZN39_INTERNAL_ebaba7f3_4_k_cu_7cfffa78_75474cuda3std3__419piecewise_constructE)
_ZN39_INTERNAL_ebaba7f3_4_k_cu_7cfffa78_75474cuda3std3__419piecewise_constructE:
	.zero		1
	.type		_ZN39_INTERNAL_ebaba7f3_4_k_cu_7cfffa78_75474cuda3std3__45__cpo4cendE,@object
	.size		_ZN39_INTERNAL_ebaba7f3_4_k_cu_7cfffa78_75474cuda3std3__45__cpo4cendE,(_ZN39_INTERNAL_ebaba7f3_4_k_cu_7cfffa78_75474cuda3std6ranges3__45__cpo4swapE - _ZN39_INTERNAL_ebaba7f3_4_k_cu_7cfffa78_75474cuda3std3__45__cpo4cendE)
_ZN39_INTERNAL_ebaba7f3_4_k_cu_7cfffa78_75474cuda3std3__45__cpo4cendE:
	.zero		1
	.type		_ZN39_INTERNAL_ebaba7f3_4_k_cu_7cfffa78_75474cuda3std6ranges3__45__cpo4swapE,@object
	.size		_ZN39_INTERNAL_ebaba7f3_4_k_cu_7cfffa78_75474cuda3std6ranges3__45__cpo4swapE,(.L_8 - _ZN39_INTERNAL_ebaba7f3_4_k_cu_7cfffa78_75474cuda3std6ranges3__45__cpo4swapE)
_ZN39_INTERNAL_ebaba7f3_4_k_cu_7cfffa78_75474cuda3std6ranges3__45__cpo4swapE:
	.zero		1
.L_8:


//--------------------- .nv.constant0._ZN7cutlass13device_kernelINS_4gemm6kernel13GemmUniversalIN4cute5tupleIJiiiiEEENS1_10collective13CollectiveMmaINS1_34MainloopSm90TmaGmmaWarpSpecializedILi32ENS5_IJNS4_1CILi1EEESB_SB_EEENS1_32KernelTmaWarpSpecializedPingpongEEENS5_IJNSA_ILi64EEENSA_ILi48EEENSA_ILi32EEEEEENS_6half_tENS5_IJlSB_lEEESJ_SK_NS4_8TiledMMAINS4_8MMA_AtomIJNS4_4SM904GMMA25MMA_64x16x16_F32F16F16_SSILNSO_5MajorE0ELSQ_0ELNSO_7ScaleInE1ELSR_1EEEEEENS4_6LayoutISC_NS5_IJNSA_ILi0EEESV_SV_EEEEENS5_IJNS4_10UnderscoreESY_SY_EEEEENS4_13SM90_TMA_LOADENS4_14ComposedLayoutINS4_7SwizzleILi2ELi4ELi3EEENS4_18smem_ptr_flag_bitsILi16EEENSU_INS5_IJNSA_ILi8EEESH_EEENS5_IJSH_SB_EEEEEEEvNS4_8identityES11_S1B_vS1C_EENS_8epilogue10collective6detail29Sm90TmaWarpSpecializedAdapterINS1F_15DefaultEpilogueISJ_SK_SK_NS1E_6thread17LinearCombinationISJ_Li1EffLNS1J_9ScaleType4KindE0ELNS_15FloatRoundStyleE2ESJ_EENS1_15EpilogueDefaultEEEEEvvEEEEvNT_6ParamsE --------------------------
	.section	.nv.constant0._ZN7cutlass13device_kernelINS_4gemm6kernel13GemmUniversalIN4cute5tupleIJiiiiEEENS1_10collective13CollectiveMmaINS1_34MainloopSm90TmaGmmaWarpSpecializedILi32ENS5_IJNS4_1CILi1EEESB_SB_EEENS1_32KernelTmaWarpSpecializedPingpongEEENS5_IJNSA_ILi64EEENSA_ILi48EEENSA_ILi32EEEEEENS_6half_tENS5_IJlSB_lEEESJ_SK_NS4_8TiledMMAINS4_8MMA_AtomIJNS4_4SM904GMMA25MMA_64x16x16_F32F16F16_SSILNSO_5MajorE0ELSQ_0ELNSO_7ScaleInE1ELSR_1EEEEEENS4_6LayoutISC_NS5_IJNSA_ILi0EEESV_SV_EEEEENS5_IJNS4_10UnderscoreESY_SY_EEEEENS4_13SM90_TMA_LOADENS4_14ComposedLayoutINS4_7SwizzleILi2ELi4ELi3EEENS4_18smem_ptr_flag_bitsILi16EEENSU_INS5_IJNSA_ILi8EEESH_EEENS5_IJSH_SB_EEEEEEEvNS4_8identityES11_S1B_vS1C_EENS_8epilogue10collective6detail29Sm90TmaWarpSpecializedAdapterINS1F_15DefaultEpilogueISJ_SK_SK_NS1E_6thread17LinearCombinationISJ_Li1EffLNS1J_9ScaleType4KindE0ELNS_15FloatRoundStyleE2ESJ_EENS1_15EpilogueDefaultEEEEEvvEEEEvNT_6ParamsE,"a",@progbits
	.sectionflags	@""
	.align	4
.nv.constant0._ZN7cutlass13device_kernelINS_4gemm6kernel13GemmUniversalIN4cute5tupleIJiiiiEEENS1_10collective13CollectiveMmaINS1_34MainloopSm90TmaGmmaWarpSpecializedILi32ENS5_IJNS4_1CILi1EEESB_SB_EEENS1_32KernelTmaWarpSpecializedPingpongEEENS5_IJNSA_ILi64EEENSA_ILi48EEENSA_ILi32EEEEEENS_6half_tENS5_IJlSB_lEEESJ_SK_NS4_8TiledMMAINS4_8MMA_AtomIJNS4_4SM904GMMA25MMA_64x16x16_F32F16F16_SSILNSO_5MajorE0ELSQ_0ELNSO_7ScaleInE1ELSR_1EEEEEENS4_6LayoutISC_NS5_IJNSA_ILi0EEESV_SV_EEEEENS5_IJNS4_10UnderscoreESY_SY_EEEEENS4_13SM90_TMA_LOADENS4_14ComposedLayoutINS4_7SwizzleILi2ELi4ELi3EEENS4_18smem_ptr_flag_bitsILi16EEENSU_INS5_IJNSA_ILi8EEESH_EEENS5_IJSH_SB_EEEEEEEvNS4_8identityES11_S1B_vS1C_EENS_8epilogue10collective6detail29Sm90TmaWarpSpecializedAdapterINS1F_15DefaultEpilogueISJ_SK_SK_NS1E_6thread17LinearCombinationISJ_Li1EffLNS1J_9ScaleType4KindE0ELNS_15FloatRoundStyleE2ESJ_EENS1_15EpilogueDefaultEEEEEvvEEEEvNT_6ParamsE:
	.zero		1664


//--------------------- SYMBOLS --------------------------

	.type		.nv.reservedSmem.offset0,@object
	.size		.nv.reservedSmem.offset0,0x4
	.type		__assertfail,@function
